//
// Generated by NVIDIA NVVM Compiler
//
// Compiler Build ID: CL-36424714
// Cuda compilation tools, release 13.0, V13.0.88
// Based on NVVM 20.0.0
//

.version 9.0
.target sm_100
.address_size 64

	// .globl	_Z6kernelP6float4iP2mpi
.global .align 4 .b8 precalc_xorwow_matrix[102400];
.global .align 4 .b8 precalc_xorwow_offset_matrix[102400];
.global .align 4 .b8 mrg32k3aM1[2304];
.global .align 4 .b8 mrg32k3aM2[2304];
.global .align 4 .b8 mrg32k3aM1SubSeq[2016];
.global .align 4 .b8 mrg32k3aM2SubSeq[2016];
.global .align 4 .b8 mrg32k3aM1Seq[2304];
.global .align 4 .b8 mrg32k3aM2Seq[2304];
.const .align 8 .b8 __cr_lgamma_table[72];
.extern .shared .align 16 .b8 maps[];

.visible .entry _Z6kernelP6float4iP2mpi(
	.param .u64 .ptr .align 1 _Z6kernelP6float4iP2mpi_param_0,
	.param .u32 _Z6kernelP6float4iP2mpi_param_1,
	.param .u64 .ptr .align 1 _Z6kernelP6float4iP2mpi_param_2,
	.param .u32 _Z6kernelP6float4iP2mpi_param_3
)
{
	.local .align 8 .b8 	__local_depot0[48];
	.reg .b64 	%SP;
	.reg .b64 	%SPL;
	.reg .pred 	%p<80>;
	.reg .b32 	%r<1284>;
	.reg .b32 	%f<152>;
	.reg .b64 	%rd<44>;

	mov.u64 	%SPL, __local_depot0;
	ld.param.u32 	%r586, [_Z6kernelP6float4iP2mpi_param_1];
	ld.param.u64 	%rd17, [_Z6kernelP6float4iP2mpi_param_2];
	ld.param.u32 	%r587, [_Z6kernelP6float4iP2mpi_param_3];
	cvta.to.global.u64 	%rd1, %rd17;
	add.u64 	%rd2, %SPL, 0;
	mov.u32 	%r588, %ctaid.x;
	mov.u32 	%r589, %ntid.x;
	mov.u32 	%r1, %tid.x;
	mad.lo.s32 	%r1283, %r588, %r589, %r1;
	mov.u32 	%r590, %nctaid.x;
	mul.lo.s32 	%r3, %r589, %r590;
	// begin inline asm
	mov.u64 	%rd16, %clock64;
	// end inline asm
	cvt.u32.u64 	%r591, %rd16;
	xor.b32  	%r592, %r591, -1429050551;
	mul.lo.s32 	%r593, %r592, 1099087573;
	{ .reg .b32 tmp; mov.b64 {tmp, %r594}, %rd16; }
	xor.b32  	%r595, %r594, -136515619;
	mul.lo.s32 	%r596, %r595, -1703105765;
	add.s32 	%r597, %r593, %r596;
	add.s32 	%r1273, %r597, 6615241;
	add.s32 	%r998, %r593, 123456789;
	st.local.v2.u32 	[%rd2], {%r1273, %r998};
	xor.b32  	%r997, %r593, 362436069;
	add.s32 	%r996, %r596, 521288629;
	st.local.v2.u32 	[%rd2+8], {%r997, %r996};
	xor.b32  	%r995, %r596, 88675123;
	add.s32 	%r994, %r593, 5783321;
	st.local.v2.u32 	[%rd2+16], {%r995, %r994};
	setp.eq.s32 	%p1, %r1283, 0;
	@%p1 bra 	$L__BB0_115;
	cvt.s64.s32 	%rd42, %r1283;
	mov.b32 	%r981, 0;
$L__BB0_2:
	mov.u64 	%rd4, %rd42;
	and.b64  	%rd5, %rd4, 3;
	setp.eq.s64 	%p2, %rd5, 0;
	@%p2 bra 	$L__BB0_114;
	mul.wide.u32 	%rd19, %r981, 3200;
	mov.u64 	%rd20, precalc_xorwow_matrix;
	add.s64 	%rd6, %rd20, %rd19;
	mov.b32 	%r994, 0;
	mov.u32 	%r995, %r994;
	mov.u32 	%r996, %r994;
	mov.u32 	%r997, %r994;
	mov.u32 	%r998, %r994;
	mov.u32 	%r987, %r994;
$L__BB0_4:
	mul.wide.u32 	%rd21, %r987, 4;
	add.s64 	%rd22, %rd2, %rd21;
	ld.local.u32 	%r22, [%rd22+4];
	shl.b32 	%r23, %r987, 5;
	mov.b32 	%r993, 0;
$L__BB0_5:
	.pragma "nounroll";
	shr.u32 	%r601, %r22, %r993;
	and.b32  	%r602, %r601, 1;
	setp.eq.b32 	%p3, %r602, 1;
	not.pred 	%p4, %p3;
	add.s32 	%r603, %r23, %r993;
	mul.lo.s32 	%r604, %r603, 5;
	mul.wide.u32 	%rd23, %r604, 4;
	add.s64 	%rd7, %rd6, %rd23;
	@%p4 bra 	$L__BB0_7;
	ld.global.u32 	%r605, [%rd7];
	xor.b32  	%r998, %r998, %r605;
	ld.global.u32 	%r606, [%rd7+4];
	xor.b32  	%r997, %r997, %r606;
	ld.global.u32 	%r607, [%rd7+8];
	xor.b32  	%r996, %r996, %r607;
	ld.global.u32 	%r608, [%rd7+12];
	xor.b32  	%r995, %r995, %r608;
	ld.global.u32 	%r609, [%rd7+16];
	xor.b32  	%r994, %r994, %r609;
$L__BB0_7:
	and.b32  	%r611, %r601, 2;
	setp.eq.s32 	%p5, %r611, 0;
	@%p5 bra 	$L__BB0_9;
	ld.global.u32 	%r612, [%rd7+20];
	xor.b32  	%r998, %r998, %r612;
	ld.global.u32 	%r613, [%rd7+24];
	xor.b32  	%r997, %r997, %r613;
	ld.global.u32 	%r614, [%rd7+28];
	xor.b32  	%r996, %r996, %r614;
	ld.global.u32 	%r615, [%rd7+32];
	xor.b32  	%r995, %r995, %r615;
	ld.global.u32 	%r616, [%rd7+36];
	xor.b32  	%r994, %r994, %r616;
$L__BB0_9:
	and.b32  	%r618, %r601, 4;
	setp.eq.s32 	%p6, %r618, 0;
	@%p6 bra 	$L__BB0_11;
	ld.global.u32 	%r619, [%rd7+40];
	xor.b32  	%r998, %r998, %r619;
	ld.global.u32 	%r620, [%rd7+44];
	xor.b32  	%r997, %r997, %r620;
	ld.global.u32 	%r621, [%rd7+48];
	xor.b32  	%r996, %r996, %r621;
	ld.global.u32 	%r622, [%rd7+52];
	xor.b32  	%r995, %r995, %r622;
	ld.global.u32 	%r623, [%rd7+56];
	xor.b32  	%r994, %r994, %r623;
$L__BB0_11:
	and.b32  	%r625, %r601, 8;
	setp.eq.s32 	%p7, %r625, 0;
	@%p7 bra 	$L__BB0_13;
	ld.global.u32 	%r626, [%rd7+60];
	xor.b32  	%r998, %r998, %r626;
	ld.global.u32 	%r627, [%rd7+64];
	xor.b32  	%r997, %r997, %r627;
	ld.global.u32 	%r628, [%rd7+68];
	xor.b32  	%r996, %r996, %r628;
	ld.global.u32 	%r629, [%rd7+72];
	xor.b32  	%r995, %r995, %r629;
	ld.global.u32 	%r630, [%rd7+76];
	xor.b32  	%r994, %r994, %r630;
$L__BB0_13:
	and.b32  	%r632, %r601, 16;
	setp.eq.s32 	%p8, %r632, 0;
	@%p8 bra 	$L__BB0_15;
	ld.global.u32 	%r633, [%rd7+80];
	xor.b32  	%r998, %r998, %r633;
	ld.global.u32 	%r634, [%rd7+84];
	xor.b32  	%r997, %r997, %r634;
	ld.global.u32 	%r635, [%rd7+88];
	xor.b32  	%r996, %r996, %r635;
	ld.global.u32 	%r636, [%rd7+92];
	xor.b32  	%r995, %r995, %r636;
	ld.global.u32 	%r637, [%rd7+96];
	xor.b32  	%r994, %r994, %r637;
$L__BB0_15:
	and.b32  	%r639, %r601, 32;
	setp.eq.s32 	%p9, %r639, 0;
	@%p9 bra 	$L__BB0_17;
	ld.global.u32 	%r640, [%rd7+100];
	xor.b32  	%r998, %r998, %r640;
	ld.global.u32 	%r641, [%rd7+104];
	xor.b32  	%r997, %r997, %r641;
	ld.global.u32 	%r642, [%rd7+108];
	xor.b32  	%r996, %r996, %r642;
	ld.global.u32 	%r643, [%rd7+112];
	xor.b32  	%r995, %r995, %r643;
	ld.global.u32 	%r644, [%rd7+116];
	xor.b32  	%r994, %r994, %r644;
$L__BB0_17:
	and.b32  	%r646, %r601, 64;
	setp.eq.s32 	%p10, %r646, 0;
	@%p10 bra 	$L__BB0_19;
	ld.global.u32 	%r647, [%rd7+120];
	xor.b32  	%r998, %r998, %r647;
	ld.global.u32 	%r648, [%rd7+124];
	xor.b32  	%r997, %r997, %r648;
	ld.global.u32 	%r649, [%rd7+128];
	xor.b32  	%r996, %r996, %r649;
	ld.global.u32 	%r650, [%rd7+132];
	xor.b32  	%r995, %r995, %r650;
	ld.global.u32 	%r651, [%rd7+136];
	xor.b32  	%r994, %r994, %r651;
$L__BB0_19:
	and.b32  	%r653, %r601, 128;
	setp.eq.s32 	%p11, %r653, 0;
	@%p11 bra 	$L__BB0_21;
	ld.global.u32 	%r654, [%rd7+140];
	xor.b32  	%r998, %r998, %r654;
	ld.global.u32 	%r655, [%rd7+144];
	xor.b32  	%r997, %r997, %r655;
	ld.global.u32 	%r656, [%rd7+148];
	xor.b32  	%r996, %r996, %r656;
	ld.global.u32 	%r657, [%rd7+152];
	xor.b32  	%r995, %r995, %r657;
	ld.global.u32 	%r658, [%rd7+156];
	xor.b32  	%r994, %r994, %r658;
$L__BB0_21:
	and.b32  	%r660, %r601, 256;
	setp.eq.s32 	%p12, %r660, 0;
	@%p12 bra 	$L__BB0_23;
	ld.global.u32 	%r661, [%rd7+160];
	xor.b32  	%r998, %r998, %r661;
	ld.global.u32 	%r662, [%rd7+164];
	xor.b32  	%r997, %r997, %r662;
	ld.global.u32 	%r663, [%rd7+168];
	xor.b32  	%r996, %r996, %r663;
	ld.global.u32 	%r664, [%rd7+172];
	xor.b32  	%r995, %r995, %r664;
	ld.global.u32 	%r665, [%rd7+176];
	xor.b32  	%r994, %r994, %r665;
$L__BB0_23:
	and.b32  	%r667, %r601, 512;
	setp.eq.s32 	%p13, %r667, 0;
	@%p13 bra 	$L__BB0_25;
	ld.global.u32 	%r668, [%rd7+180];
	xor.b32  	%r998, %r998, %r668;
	ld.global.u32 	%r669, [%rd7+184];
	xor.b32  	%r997, %r997, %r669;
	ld.global.u32 	%r670, [%rd7+188];
	xor.b32  	%r996, %r996, %r670;
	ld.global.u32 	%r671, [%rd7+192];
	xor.b32  	%r995, %r995, %r671;
	ld.global.u32 	%r672, [%rd7+196];
	xor.b32  	%r994, %r994, %r672;
$L__BB0_25:
	and.b32  	%r674, %r601, 1024;
	setp.eq.s32 	%p14, %r674, 0;
	@%p14 bra 	$L__BB0_27;
	ld.global.u32 	%r675, [%rd7+200];
	xor.b32  	%r998, %r998, %r675;
	ld.global.u32 	%r676, [%rd7+204];
	xor.b32  	%r997, %r997, %r676;
	ld.global.u32 	%r677, [%rd7+208];
	xor.b32  	%r996, %r996, %r677;
	ld.global.u32 	%r678, [%rd7+212];
	xor.b32  	%r995, %r995, %r678;
	ld.global.u32 	%r679, [%rd7+216];
	xor.b32  	%r994, %r994, %r679;
$L__BB0_27:
	and.b32  	%r681, %r601, 2048;
	setp.eq.s32 	%p15, %r681, 0;
	@%p15 bra 	$L__BB0_29;
	ld.global.u32 	%r682, [%rd7+220];
	xor.b32  	%r998, %r998, %r682;
	ld.global.u32 	%r683, [%rd7+224];
	xor.b32  	%r997, %r997, %r683;
	ld.global.u32 	%r684, [%rd7+228];
	xor.b32  	%r996, %r996, %r684;
	ld.global.u32 	%r685, [%rd7+232];
	xor.b32  	%r995, %r995, %r685;
	ld.global.u32 	%r686, [%rd7+236];
	xor.b32  	%r994, %r994, %r686;
$L__BB0_29:
	and.b32  	%r688, %r601, 4096;
	setp.eq.s32 	%p16, %r688, 0;
	@%p16 bra 	$L__BB0_31;
	ld.global.u32 	%r689, [%rd7+240];
	xor.b32  	%r998, %r998, %r689;
	ld.global.u32 	%r690, [%rd7+244];
	xor.b32  	%r997, %r997, %r690;
	ld.global.u32 	%r691, [%rd7+248];
	xor.b32  	%r996, %r996, %r691;
	ld.global.u32 	%r692, [%rd7+252];
	xor.b32  	%r995, %r995, %r692;
	ld.global.u32 	%r693, [%rd7+256];
	xor.b32  	%r994, %r994, %r693;
$L__BB0_31:
	and.b32  	%r695, %r601, 8192;
	setp.eq.s32 	%p17, %r695, 0;
	@%p17 bra 	$L__BB0_33;
	ld.global.u32 	%r696, [%rd7+260];
	xor.b32  	%r998, %r998, %r696;
	ld.global.u32 	%r697, [%rd7+264];
	xor.b32  	%r997, %r997, %r697;
	ld.global.u32 	%r698, [%rd7+268];
	xor.b32  	%r996, %r996, %r698;
	ld.global.u32 	%r699, [%rd7+272];
	xor.b32  	%r995, %r995, %r699;
	ld.global.u32 	%r700, [%rd7+276];
	xor.b32  	%r994, %r994, %r700;
$L__BB0_33:
	and.b32  	%r702, %r601, 16384;
	setp.eq.s32 	%p18, %r702, 0;
	@%p18 bra 	$L__BB0_35;
	ld.global.u32 	%r703, [%rd7+280];
	xor.b32  	%r998, %r998, %r703;
	ld.global.u32 	%r704, [%rd7+284];
	xor.b32  	%r997, %r997, %r704;
	ld.global.u32 	%r705, [%rd7+288];
	xor.b32  	%r996, %r996, %r705;
	ld.global.u32 	%r706, [%rd7+292];
	xor.b32  	%r995, %r995, %r706;
	ld.global.u32 	%r707, [%rd7+296];
	xor.b32  	%r994, %r994, %r707;
$L__BB0_35:
	and.b32  	%r709, %r601, 32768;
	setp.eq.s32 	%p19, %r709, 0;
	@%p19 bra 	$L__BB0_37;
	ld.global.u32 	%r710, [%rd7+300];
	xor.b32  	%r998, %r998, %r710;
	ld.global.u32 	%r711, [%rd7+304];
	xor.b32  	%r997, %r997, %r711;
	ld.global.u32 	%r712, [%rd7+308];
	xor.b32  	%r996, %r996, %r712;
	ld.global.u32 	%r713, [%rd7+312];
	xor.b32  	%r995, %r995, %r713;
	ld.global.u32 	%r714, [%rd7+316];
	xor.b32  	%r994, %r994, %r714;
$L__BB0_37:
	add.s32 	%r993, %r993, 16;
	setp.ne.s32 	%p20, %r993, 32;
	@%p20 bra 	$L__BB0_5;
	mad.lo.s32 	%r715, %r987, -31, %r23;
	add.s32 	%r987, %r715, 1;
	setp.ne.s32 	%p21, %r987, 5;
	@%p21 bra 	$L__BB0_4;
	st.local.u32 	[%rd2+4], %r998;
	st.local.v2.u32 	[%rd2+8], {%r997, %r996};
	st.local.v2.u32 	[%rd2+16], {%r995, %r994};
	setp.eq.s64 	%p22, %rd5, 1;
	@%p22 bra 	$L__BB0_114;
	mov.b32 	%r994, 0;
	mov.u32 	%r995, %r994;
	mov.u32 	%r996, %r994;
	mov.u32 	%r997, %r994;
	mov.u32 	%r998, %r994;
	mov.u32 	%r1079, %r994;
$L__BB0_41:
	mul.wide.u32 	%rd24, %r1079, 4;
	add.s64 	%rd25, %rd2, %rd24;
	ld.local.u32 	%r198, [%rd25+4];
	shl.b32 	%r199, %r1079, 5;
	mov.b32 	%r1085, 0;
$L__BB0_42:
	.pragma "nounroll";
	shr.u32 	%r718, %r198, %r1085;
	and.b32  	%r719, %r718, 1;
	setp.eq.b32 	%p23, %r719, 1;
	not.pred 	%p24, %p23;
	add.s32 	%r720, %r199, %r1085;
	mul.lo.s32 	%r721, %r720, 5;
	mul.wide.u32 	%rd26, %r721, 4;
	add.s64 	%rd8, %rd6, %rd26;
	@%p24 bra 	$L__BB0_44;
	ld.global.u32 	%r722, [%rd8];
	xor.b32  	%r998, %r998, %r722;
	ld.global.u32 	%r723, [%rd8+4];
	xor.b32  	%r997, %r997, %r723;
	ld.global.u32 	%r724, [%rd8+8];
	xor.b32  	%r996, %r996, %r724;
	ld.global.u32 	%r725, [%rd8+12];
	xor.b32  	%r995, %r995, %r725;
	ld.global.u32 	%r726, [%rd8+16];
	xor.b32  	%r994, %r994, %r726;
$L__BB0_44:
	and.b32  	%r728, %r718, 2;
	setp.eq.s32 	%p25, %r728, 0;
	@%p25 bra 	$L__BB0_46;
	ld.global.u32 	%r729, [%rd8+20];
	xor.b32  	%r998, %r998, %r729;
	ld.global.u32 	%r730, [%rd8+24];
	xor.b32  	%r997, %r997, %r730;
	ld.global.u32 	%r731, [%rd8+28];
	xor.b32  	%r996, %r996, %r731;
	ld.global.u32 	%r732, [%rd8+32];
	xor.b32  	%r995, %r995, %r732;
	ld.global.u32 	%r733, [%rd8+36];
	xor.b32  	%r994, %r994, %r733;
$L__BB0_46:
	and.b32  	%r735, %r718, 4;
	setp.eq.s32 	%p26, %r735, 0;
	@%p26 bra 	$L__BB0_48;
	ld.global.u32 	%r736, [%rd8+40];
	xor.b32  	%r998, %r998, %r736;
	ld.global.u32 	%r737, [%rd8+44];
	xor.b32  	%r997, %r997, %r737;
	ld.global.u32 	%r738, [%rd8+48];
	xor.b32  	%r996, %r996, %r738;
	ld.global.u32 	%r739, [%rd8+52];
	xor.b32  	%r995, %r995, %r739;
	ld.global.u32 	%r740, [%rd8+56];
	xor.b32  	%r994, %r994, %r740;
$L__BB0_48:
	and.b32  	%r742, %r718, 8;
	setp.eq.s32 	%p27, %r742, 0;
	@%p27 bra 	$L__BB0_50;
	ld.global.u32 	%r743, [%rd8+60];
	xor.b32  	%r998, %r998, %r743;
	ld.global.u32 	%r744, [%rd8+64];
	xor.b32  	%r997, %r997, %r744;
	ld.global.u32 	%r745, [%rd8+68];
	xor.b32  	%r996, %r996, %r745;
	ld.global.u32 	%r746, [%rd8+72];
	xor.b32  	%r995, %r995, %r746;
	ld.global.u32 	%r747, [%rd8+76];
	xor.b32  	%r994, %r994, %r747;
$L__BB0_50:
	and.b32  	%r749, %r718, 16;
	setp.eq.s32 	%p28, %r749, 0;
	@%p28 bra 	$L__BB0_52;
	ld.global.u32 	%r750, [%rd8+80];
	xor.b32  	%r998, %r998, %r750;
	ld.global.u32 	%r751, [%rd8+84];
	xor.b32  	%r997, %r997, %r751;
	ld.global.u32 	%r752, [%rd8+88];
	xor.b32  	%r996, %r996, %r752;
	ld.global.u32 	%r753, [%rd8+92];
	xor.b32  	%r995, %r995, %r753;
	ld.global.u32 	%r754, [%rd8+96];
	xor.b32  	%r994, %r994, %r754;
$L__BB0_52:
	and.b32  	%r756, %r718, 32;
	setp.eq.s32 	%p29, %r756, 0;
	@%p29 bra 	$L__BB0_54;
	ld.global.u32 	%r757, [%rd8+100];
	xor.b32  	%r998, %r998, %r757;
	ld.global.u32 	%r758, [%rd8+104];
	xor.b32  	%r997, %r997, %r758;
	ld.global.u32 	%r759, [%rd8+108];
	xor.b32  	%r996, %r996, %r759;
	ld.global.u32 	%r760, [%rd8+112];
	xor.b32  	%r995, %r995, %r760;
	ld.global.u32 	%r761, [%rd8+116];
	xor.b32  	%r994, %r994, %r761;
$L__BB0_54:
	and.b32  	%r763, %r718, 64;
	setp.eq.s32 	%p30, %r763, 0;
	@%p30 bra 	$L__BB0_56;
	ld.global.u32 	%r764, [%rd8+120];
	xor.b32  	%r998, %r998, %r764;
	ld.global.u32 	%r765, [%rd8+124];
	xor.b32  	%r997, %r997, %r765;
	ld.global.u32 	%r766, [%rd8+128];
	xor.b32  	%r996, %r996, %r766;
	ld.global.u32 	%r767, [%rd8+132];
	xor.b32  	%r995, %r995, %r767;
	ld.global.u32 	%r768, [%rd8+136];
	xor.b32  	%r994, %r994, %r768;
$L__BB0_56:
	and.b32  	%r770, %r718, 128;
	setp.eq.s32 	%p31, %r770, 0;
	@%p31 bra 	$L__BB0_58;
	ld.global.u32 	%r771, [%rd8+140];
	xor.b32  	%r998, %r998, %r771;
	ld.global.u32 	%r772, [%rd8+144];
	xor.b32  	%r997, %r997, %r772;
	ld.global.u32 	%r773, [%rd8+148];
	xor.b32  	%r996, %r996, %r773;
	ld.global.u32 	%r774, [%rd8+152];
	xor.b32  	%r995, %r995, %r774;
	ld.global.u32 	%r775, [%rd8+156];
	xor.b32  	%r994, %r994, %r775;
$L__BB0_58:
	and.b32  	%r777, %r718, 256;
	setp.eq.s32 	%p32, %r777, 0;
	@%p32 bra 	$L__BB0_60;
	ld.global.u32 	%r778, [%rd8+160];
	xor.b32  	%r998, %r998, %r778;
	ld.global.u32 	%r779, [%rd8+164];
	xor.b32  	%r997, %r997, %r779;
	ld.global.u32 	%r780, [%rd8+168];
	xor.b32  	%r996, %r996, %r780;
	ld.global.u32 	%r781, [%rd8+172];
	xor.b32  	%r995, %r995, %r781;
	ld.global.u32 	%r782, [%rd8+176];
	xor.b32  	%r994, %r994, %r782;
$L__BB0_60:
	and.b32  	%r784, %r718, 512;
	setp.eq.s32 	%p33, %r784, 0;
	@%p33 bra 	$L__BB0_62;
	ld.global.u32 	%r785, [%rd8+180];
	xor.b32  	%r998, %r998, %r785;
	ld.global.u32 	%r786, [%rd8+184];
	xor.b32  	%r997, %r997, %r786;
	ld.global.u32 	%r787, [%rd8+188];
	xor.b32  	%r996, %r996, %r787;
	ld.global.u32 	%r788, [%rd8+192];
	xor.b32  	%r995, %r995, %r788;
	ld.global.u32 	%r789, [%rd8+196];
	xor.b32  	%r994, %r994, %r789;
$L__BB0_62:
	and.b32  	%r791, %r718, 1024;
	setp.eq.s32 	%p34, %r791, 0;
	@%p34 bra 	$L__BB0_64;
	ld.global.u32 	%r792, [%rd8+200];
	xor.b32  	%r998, %r998, %r792;
	ld.global.u32 	%r793, [%rd8+204];
	xor.b32  	%r997, %r997, %r793;
	ld.global.u32 	%r794, [%rd8+208];
	xor.b32  	%r996, %r996, %r794;
	ld.global.u32 	%r795, [%rd8+212];
	xor.b32  	%r995, %r995, %r795;
	ld.global.u32 	%r796, [%rd8+216];
	xor.b32  	%r994, %r994, %r796;
$L__BB0_64:
	and.b32  	%r798, %r718, 2048;
	setp.eq.s32 	%p35, %r798, 0;
	@%p35 bra 	$L__BB0_66;
	ld.global.u32 	%r799, [%rd8+220];
	xor.b32  	%r998, %r998, %r799;
	ld.global.u32 	%r800, [%rd8+224];
	xor.b32  	%r997, %r997, %r800;
	ld.global.u32 	%r801, [%rd8+228];
	xor.b32  	%r996, %r996, %r801;
	ld.global.u32 	%r802, [%rd8+232];
	xor.b32  	%r995, %r995, %r802;
	ld.global.u32 	%r803, [%rd8+236];
	xor.b32  	%r994, %r994, %r803;
$L__BB0_66:
	and.b32  	%r805, %r718, 4096;
	setp.eq.s32 	%p36, %r805, 0;
	@%p36 bra 	$L__BB0_68;
	ld.global.u32 	%r806, [%rd8+240];
	xor.b32  	%r998, %r998, %r806;
	ld.global.u32 	%r807, [%rd8+244];
	xor.b32  	%r997, %r997, %r807;
	ld.global.u32 	%r808, [%rd8+248];
	xor.b32  	%r996, %r996, %r808;
	ld.global.u32 	%r809, [%rd8+252];
	xor.b32  	%r995, %r995, %r809;
	ld.global.u32 	%r810, [%rd8+256];
	xor.b32  	%r994, %r994, %r810;
$L__BB0_68:
	and.b32  	%r812, %r718, 8192;
	setp.eq.s32 	%p37, %r812, 0;
	@%p37 bra 	$L__BB0_70;
	ld.global.u32 	%r813, [%rd8+260];
	xor.b32  	%r998, %r998, %r813;
	ld.global.u32 	%r814, [%rd8+264];
	xor.b32  	%r997, %r997, %r814;
	ld.global.u32 	%r815, [%rd8+268];
	xor.b32  	%r996, %r996, %r815;
	ld.global.u32 	%r816, [%rd8+272];
	xor.b32  	%r995, %r995, %r816;
	ld.global.u32 	%r817, [%rd8+276];
	xor.b32  	%r994, %r994, %r817;
$L__BB0_70:
	and.b32  	%r819, %r718, 16384;
	setp.eq.s32 	%p38, %r819, 0;
	@%p38 bra 	$L__BB0_72;
	ld.global.u32 	%r820, [%rd8+280];
	xor.b32  	%r998, %r998, %r820;
	ld.global.u32 	%r821, [%rd8+284];
	xor.b32  	%r997, %r997, %r821;
	ld.global.u32 	%r822, [%rd8+288];
	xor.b32  	%r996, %r996, %r822;
	ld.global.u32 	%r823, [%rd8+292];
	xor.b32  	%r995, %r995, %r823;
	ld.global.u32 	%r824, [%rd8+296];
	xor.b32  	%r994, %r994, %r824;
$L__BB0_72:
	and.b32  	%r826, %r718, 32768;
	setp.eq.s32 	%p39, %r826, 0;
	@%p39 bra 	$L__BB0_74;
	ld.global.u32 	%r827, [%rd8+300];
	xor.b32  	%r998, %r998, %r827;
	ld.global.u32 	%r828, [%rd8+304];
	xor.b32  	%r997, %r997, %r828;
	ld.global.u32 	%r829, [%rd8+308];
	xor.b32  	%r996, %r996, %r829;
	ld.global.u32 	%r830, [%rd8+312];
	xor.b32  	%r995, %r995, %r830;
	ld.global.u32 	%r831, [%rd8+316];
	xor.b32  	%r994, %r994, %r831;
$L__BB0_74:
	add.s32 	%r1085, %r1085, 16;
	setp.ne.s32 	%p40, %r1085, 32;
	@%p40 bra 	$L__BB0_42;
	mad.lo.s32 	%r832, %r1079, -31, %r199;
	add.s32 	%r1079, %r832, 1;
	setp.ne.s32 	%p41, %r1079, 5;
	@%p41 bra 	$L__BB0_41;
	st.local.u32 	[%rd2+4], %r998;
	st.local.v2.u32 	[%rd2+8], {%r997, %r996};
	st.local.v2.u32 	[%rd2+16], {%r995, %r994};
	setp.ne.s64 	%p42, %rd5, 3;
	@%p42 bra 	$L__BB0_114;
	mov.b32 	%r994, 0;
	mov.u32 	%r995, %r994;
	mov.u32 	%r996, %r994;
	mov.u32 	%r997, %r994;
	mov.u32 	%r998, %r994;
	mov.u32 	%r1171, %r994;
$L__BB0_78:
	mul.wide.u32 	%rd27, %r1171, 4;
	add.s64 	%rd28, %rd2, %rd27;
	ld.local.u32 	%r374, [%rd28+4];
	shl.b32 	%r375, %r1171, 5;
	mov.b32 	%r1177, 0;
$L__BB0_79:
	.pragma "nounroll";
	shr.u32 	%r835, %r374, %r1177;
	and.b32  	%r836, %r835, 1;
	setp.eq.b32 	%p43, %r836, 1;
	not.pred 	%p44, %p43;
	add.s32 	%r837, %r375, %r1177;
	mul.lo.s32 	%r838, %r837, 5;
	mul.wide.u32 	%rd29, %r838, 4;
	add.s64 	%rd9, %rd6, %rd29;
	@%p44 bra 	$L__BB0_81;
	ld.global.u32 	%r839, [%rd9];
	xor.b32  	%r998, %r998, %r839;
	ld.global.u32 	%r840, [%rd9+4];
	xor.b32  	%r997, %r997, %r840;
	ld.global.u32 	%r841, [%rd9+8];
	xor.b32  	%r996, %r996, %r841;
	ld.global.u32 	%r842, [%rd9+12];
	xor.b32  	%r995, %r995, %r842;
	ld.global.u32 	%r843, [%rd9+16];
	xor.b32  	%r994, %r994, %r843;
$L__BB0_81:
	and.b32  	%r845, %r835, 2;
	setp.eq.s32 	%p45, %r845, 0;
	@%p45 bra 	$L__BB0_83;
	ld.global.u32 	%r846, [%rd9+20];
	xor.b32  	%r998, %r998, %r846;
	ld.global.u32 	%r847, [%rd9+24];
	xor.b32  	%r997, %r997, %r847;
	ld.global.u32 	%r848, [%rd9+28];
	xor.b32  	%r996, %r996, %r848;
	ld.global.u32 	%r849, [%rd9+32];
	xor.b32  	%r995, %r995, %r849;
	ld.global.u32 	%r850, [%rd9+36];
	xor.b32  	%r994, %r994, %r850;
$L__BB0_83:
	and.b32  	%r852, %r835, 4;
	setp.eq.s32 	%p46, %r852, 0;
	@%p46 bra 	$L__BB0_85;
	ld.global.u32 	%r853, [%rd9+40];
	xor.b32  	%r998, %r998, %r853;
	ld.global.u32 	%r854, [%rd9+44];
	xor.b32  	%r997, %r997, %r854;
	ld.global.u32 	%r855, [%rd9+48];
	xor.b32  	%r996, %r996, %r855;
	ld.global.u32 	%r856, [%rd9+52];
	xor.b32  	%r995, %r995, %r856;
	ld.global.u32 	%r857, [%rd9+56];
	xor.b32  	%r994, %r994, %r857;
$L__BB0_85:
	and.b32  	%r859, %r835, 8;
	setp.eq.s32 	%p47, %r859, 0;
	@%p47 bra 	$L__BB0_87;
	ld.global.u32 	%r860, [%rd9+60];
	xor.b32  	%r998, %r998, %r860;
	ld.global.u32 	%r861, [%rd9+64];
	xor.b32  	%r997, %r997, %r861;
	ld.global.u32 	%r862, [%rd9+68];
	xor.b32  	%r996, %r996, %r862;
	ld.global.u32 	%r863, [%rd9+72];
	xor.b32  	%r995, %r995, %r863;
	ld.global.u32 	%r864, [%rd9+76];
	xor.b32  	%r994, %r994, %r864;
$L__BB0_87:
	and.b32  	%r866, %r835, 16;
	setp.eq.s32 	%p48, %r866, 0;
	@%p48 bra 	$L__BB0_89;
	ld.global.u32 	%r867, [%rd9+80];
	xor.b32  	%r998, %r998, %r867;
	ld.global.u32 	%r868, [%rd9+84];
	xor.b32  	%r997, %r997, %r868;
	ld.global.u32 	%r869, [%rd9+88];
	xor.b32  	%r996, %r996, %r869;
	ld.global.u32 	%r870, [%rd9+92];
	xor.b32  	%r995, %r995, %r870;
	ld.global.u32 	%r871, [%rd9+96];
	xor.b32  	%r994, %r994, %r871;
$L__BB0_89:
	and.b32  	%r873, %r835, 32;
	setp.eq.s32 	%p49, %r873, 0;
	@%p49 bra 	$L__BB0_91;
	ld.global.u32 	%r874, [%rd9+100];
	xor.b32  	%r998, %r998, %r874;
	ld.global.u32 	%r875, [%rd9+104];
	xor.b32  	%r997, %r997, %r875;
	ld.global.u32 	%r876, [%rd9+108];
	xor.b32  	%r996, %r996, %r876;
	ld.global.u32 	%r877, [%rd9+112];
	xor.b32  	%r995, %r995, %r877;
	ld.global.u32 	%r878, [%rd9+116];
	xor.b32  	%r994, %r994, %r878;
$L__BB0_91:
	and.b32  	%r880, %r835, 64;
	setp.eq.s32 	%p50, %r880, 0;
	@%p50 bra 	$L__BB0_93;
	ld.global.u32 	%r881, [%rd9+120];
	xor.b32  	%r998, %r998, %r881;
	ld.global.u32 	%r882, [%rd9+124];
	xor.b32  	%r997, %r997, %r882;
	ld.global.u32 	%r883, [%rd9+128];
	xor.b32  	%r996, %r996, %r883;
	ld.global.u32 	%r884, [%rd9+132];
	xor.b32  	%r995, %r995, %r884;
	ld.global.u32 	%r885, [%rd9+136];
	xor.b32  	%r994, %r994, %r885;
$L__BB0_93:
	and.b32  	%r887, %r835, 128;
	setp.eq.s32 	%p51, %r887, 0;
	@%p51 bra 	$L__BB0_95;
	ld.global.u32 	%r888, [%rd9+140];
	xor.b32  	%r998, %r998, %r888;
	ld.global.u32 	%r889, [%rd9+144];
	xor.b32  	%r997, %r997, %r889;
	ld.global.u32 	%r890, [%rd9+148];
	xor.b32  	%r996, %r996, %r890;
	ld.global.u32 	%r891, [%rd9+152];
	xor.b32  	%r995, %r995, %r891;
	ld.global.u32 	%r892, [%rd9+156];
	xor.b32  	%r994, %r994, %r892;
$L__BB0_95:
	and.b32  	%r894, %r835, 256;
	setp.eq.s32 	%p52, %r894, 0;
	@%p52 bra 	$L__BB0_97;
	ld.global.u32 	%r895, [%rd9+160];
	xor.b32  	%r998, %r998, %r895;
	ld.global.u32 	%r896, [%rd9+164];
	xor.b32  	%r997, %r997, %r896;
	ld.global.u32 	%r897, [%rd9+168];
	xor.b32  	%r996, %r996, %r897;
	ld.global.u32 	%r898, [%rd9+172];
	xor.b32  	%r995, %r995, %r898;
	ld.global.u32 	%r899, [%rd9+176];
	xor.b32  	%r994, %r994, %r899;
$L__BB0_97:
	and.b32  	%r901, %r835, 512;
	setp.eq.s32 	%p53, %r901, 0;
	@%p53 bra 	$L__BB0_99;
	ld.global.u32 	%r902, [%rd9+180];
	xor.b32  	%r998, %r998, %r902;
	ld.global.u32 	%r903, [%rd9+184];
	xor.b32  	%r997, %r997, %r903;
	ld.global.u32 	%r904, [%rd9+188];
	xor.b32  	%r996, %r996, %r904;
	ld.global.u32 	%r905, [%rd9+192];
	xor.b32  	%r995, %r995, %r905;
	ld.global.u32 	%r906, [%rd9+196];
	xor.b32  	%r994, %r994, %r906;
$L__BB0_99:
	and.b32  	%r908, %r835, 1024;
	setp.eq.s32 	%p54, %r908, 0;
	@%p54 bra 	$L__BB0_101;
	ld.global.u32 	%r909, [%rd9+200];
	xor.b32  	%r998, %r998, %r909;
	ld.global.u32 	%r910, [%rd9+204];
	xor.b32  	%r997, %r997, %r910;
	ld.global.u32 	%r911, [%rd9+208];
	xor.b32  	%r996, %r996, %r911;
	ld.global.u32 	%r912, [%rd9+212];
	xor.b32  	%r995, %r995, %r912;
	ld.global.u32 	%r913, [%rd9+216];
	xor.b32  	%r994, %r994, %r913;
$L__BB0_101:
	and.b32  	%r915, %r835, 2048;
	setp.eq.s32 	%p55, %r915, 0;
	@%p55 bra 	$L__BB0_103;
	ld.global.u32 	%r916, [%rd9+220];
	xor.b32  	%r998, %r998, %r916;
	ld.global.u32 	%r917, [%rd9+224];
	xor.b32  	%r997, %r997, %r917;
	ld.global.u32 	%r918, [%rd9+228];
	xor.b32  	%r996, %r996, %r918;
	ld.global.u32 	%r919, [%rd9+232];
	xor.b32  	%r995, %r995, %r919;
	ld.global.u32 	%r920, [%rd9+236];
	xor.b32  	%r994, %r994, %r920;
$L__BB0_103:
	and.b32  	%r922, %r835, 4096;
	setp.eq.s32 	%p56, %r922, 0;
	@%p56 bra 	$L__BB0_105;
	ld.global.u32 	%r923, [%rd9+240];
	xor.b32  	%r998, %r998, %r923;
	ld.global.u32 	%r924, [%rd9+244];
	xor.b32  	%r997, %r997, %r924;
	ld.global.u32 	%r925, [%rd9+248];
	xor.b32  	%r996, %r996, %r925;
	ld.global.u32 	%r926, [%rd9+252];
	xor.b32  	%r995, %r995, %r926;
	ld.global.u32 	%r927, [%rd9+256];
	xor.b32  	%r994, %r994, %r927;
$L__BB0_105:
	and.b32  	%r929, %r835, 8192;
	setp.eq.s32 	%p57, %r929, 0;
	@%p57 bra 	$L__BB0_107;
	ld.global.u32 	%r930, [%rd9+260];
	xor.b32  	%r998, %r998, %r930;
	ld.global.u32 	%r931, [%rd9+264];
	xor.b32  	%r997, %r997, %r931;
	ld.global.u32 	%r932, [%rd9+268];
	xor.b32  	%r996, %r996, %r932;
	ld.global.u32 	%r933, [%rd9+272];
	xor.b32  	%r995, %r995, %r933;
	ld.global.u32 	%r934, [%rd9+276];
	xor.b32  	%r994, %r994, %r934;
$L__BB0_107:
	and.b32  	%r936, %r835, 16384;
	setp.eq.s32 	%p58, %r936, 0;
	@%p58 bra 	$L__BB0_109;
	ld.global.u32 	%r937, [%rd9+280];
	xor.b32  	%r998, %r998, %r937;
	ld.global.u32 	%r938, [%rd9+284];
	xor.b32  	%r997, %r997, %r938;
	ld.global.u32 	%r939, [%rd9+288];
	xor.b32  	%r996, %r996, %r939;
	ld.global.u32 	%r940, [%rd9+292];
	xor.b32  	%r995, %r995, %r940;
	ld.global.u32 	%r941, [%rd9+296];
	xor.b32  	%r994, %r994, %r941;
$L__BB0_109:
	and.b32  	%r943, %r835, 32768;
	setp.eq.s32 	%p59, %r943, 0;
	@%p59 bra 	$L__BB0_111;
	ld.global.u32 	%r944, [%rd9+300];
	xor.b32  	%r998, %r998, %r944;
	ld.global.u32 	%r945, [%rd9+304];
	xor.b32  	%r997, %r997, %r945;
	ld.global.u32 	%r946, [%rd9+308];
	xor.b32  	%r996, %r996, %r946;
	ld.global.u32 	%r947, [%rd9+312];
	xor.b32  	%r995, %r995, %r947;
	ld.global.u32 	%r948, [%rd9+316];
	xor.b32  	%r994, %r994, %r948;
$L__BB0_111:
	add.s32 	%r1177, %r1177, 16;
	setp.ne.s32 	%p60, %r1177, 32;
	@%p60 bra 	$L__BB0_79;
	mad.lo.s32 	%r949, %r1171, -31, %r375;
	add.s32 	%r1171, %r949, 1;
	setp.ne.s32 	%p61, %r1171, 5;
	@%p61 bra 	$L__BB0_78;
	st.local.u32 	[%rd2+4], %r998;
	st.local.v2.u32 	[%rd2+8], {%r997, %r996};
	st.local.v2.u32 	[%rd2+16], {%r995, %r994};
$L__BB0_114:
	shr.u64 	%rd42, %rd4, 2;
	add.s32 	%r981, %r981, 1;
	setp.gt.u64 	%p62, %rd4, 3;
	@%p62 bra 	$L__BB0_2;
$L__BB0_115:
	mov.b32 	%r950, 0;
	st.local.v2.u32 	[%rd2+24], {%r950, %r950};
	st.local.u32 	[%rd2+32], %r950;
	mov.b64 	%rd30, 0;
	st.local.u64 	[%rd2+40], %rd30;
	setp.ne.s32 	%p63, %r1, 0;
	setp.lt.s32 	%p64, %r587, 1;
	or.pred  	%p65, %p63, %p64;
	@%p65 bra 	$L__BB0_127;
	and.b32  	%r555, %r587, 7;
	setp.lt.u32 	%p66, %r587, 8;
	mov.b32 	%r1271, 0;
	@%p66 bra 	$L__BB0_119;
	and.b32  	%r1271, %r587, 2147483640;
	neg.s32 	%r1269, %r1271;
	mov.u32 	%r954, maps;
	add.s32 	%r1268, %r954, 112;
	add.s64 	%rd43, %rd1, 112;
$L__BB0_118:
	.pragma "nounroll";
	ld.global.f32 	%f20, [%rd43+-112];
	ld.global.f32 	%f21, [%rd43+-108];
	ld.global.f32 	%f22, [%rd43+-104];
	ld.global.f32 	%f23, [%rd43+-100];
	ld.global.f32 	%f24, [%rd43+-96];
	ld.global.f32 	%f25, [%rd43+-92];
	ld.global.f32 	%f26, [%rd43+-88];
	st.shared.v4.f32 	[%r1268+-112], {%f20, %f21, %f22, %f23};
	ld.global.f32 	%f27, [%rd43+-84];
	ld.global.f32 	%f28, [%rd43+-80];
	ld.global.f32 	%f29, [%rd43+-76];
	ld.global.f32 	%f30, [%rd43+-72];
	ld.global.f32 	%f31, [%rd43+-68];
	ld.global.f32 	%f32, [%rd43+-64];
	ld.global.f32 	%f33, [%rd43+-60];
	st.shared.v4.f32 	[%r1268+-96], {%f24, %f25, %f26, %f27};
	st.shared.v4.f32 	[%r1268+-80], {%f28, %f29, %f30, %f31};
	ld.global.f32 	%f34, [%rd43+-56];
	ld.global.f32 	%f35, [%rd43+-52];
	ld.global.f32 	%f36, [%rd43+-48];
	ld.global.f32 	%f37, [%rd43+-44];
	ld.global.f32 	%f38, [%rd43+-40];
	ld.global.f32 	%f39, [%rd43+-36];
	ld.global.f32 	%f40, [%rd43+-32];
	st.shared.v4.f32 	[%r1268+-64], {%f32, %f33, %f34, %f35};
	st.shared.v4.f32 	[%r1268+-48], {%f36, %f37, %f38, %f39};
	ld.global.f32 	%f41, [%rd43+-28];
	ld.global.f32 	%f42, [%rd43+-24];
	ld.global.f32 	%f43, [%rd43+-20];
	ld.global.f32 	%f44, [%rd43+-16];
	ld.global.f32 	%f45, [%rd43+-12];
	ld.global.f32 	%f46, [%rd43+-8];
	ld.global.f32 	%f47, [%rd43+-4];
	st.shared.v4.f32 	[%r1268+-32], {%f40, %f41, %f42, %f43};
	st.shared.v4.f32 	[%r1268+-16], {%f44, %f45, %f46, %f47};
	ld.global.f32 	%f48, [%rd43];
	ld.global.f32 	%f49, [%rd43+4];
	ld.global.f32 	%f50, [%rd43+8];
	ld.global.f32 	%f51, [%rd43+12];
	ld.global.f32 	%f52, [%rd43+16];
	ld.global.f32 	%f53, [%rd43+20];
	ld.global.f32 	%f54, [%rd43+24];
	st.shared.v4.f32 	[%r1268], {%f48, %f49, %f50, %f51};
	ld.global.f32 	%f55, [%rd43+28];
	ld.global.f32 	%f56, [%rd43+32];
	ld.global.f32 	%f57, [%rd43+36];
	ld.global.f32 	%f58, [%rd43+40];
	ld.global.f32 	%f59, [%rd43+44];
	ld.global.f32 	%f60, [%rd43+48];
	ld.global.f32 	%f61, [%rd43+52];
	st.shared.v4.f32 	[%r1268+16], {%f52, %f53, %f54, %f55};
	st.shared.v4.f32 	[%r1268+32], {%f56, %f57, %f58, %f59};
	ld.global.f32 	%f62, [%rd43+56];
	ld.global.f32 	%f63, [%rd43+60];
	ld.global.f32 	%f64, [%rd43+64];
	ld.global.f32 	%f65, [%rd43+68];
	ld.global.f32 	%f66, [%rd43+72];
	ld.global.f32 	%f67, [%rd43+76];
	ld.global.f32 	%f68, [%rd43+80];
	st.shared.v4.f32 	[%r1268+48], {%f60, %f61, %f62, %f63};
	st.shared.v4.f32 	[%r1268+64], {%f64, %f65, %f66, %f67};
	ld.global.f32 	%f69, [%rd43+84];
	ld.global.f32 	%f70, [%rd43+88];
	ld.global.f32 	%f71, [%rd43+92];
	ld.global.f32 	%f72, [%rd43+96];
	ld.global.f32 	%f73, [%rd43+100];
	ld.global.f32 	%f74, [%rd43+104];
	ld.global.f32 	%f75, [%rd43+108];
	st.shared.v4.f32 	[%r1268+80], {%f68, %f69, %f70, %f71};
	st.shared.v4.f32 	[%r1268+96], {%f72, %f73, %f74, %f75};
	add.s32 	%r1269, %r1269, 8;
	add.s32 	%r1268, %r1268, 224;
	add.s64 	%rd43, %rd43, 224;
	setp.ne.s32 	%p67, %r1269, 0;
	@%p67 bra 	$L__BB0_118;
$L__BB0_119:
	setp.eq.s32 	%p68, %r555, 0;
	@%p68 bra 	$L__BB0_127;
	and.b32  	%r563, %r587, 3;
	setp.lt.u32 	%p69, %r555, 4;
	@%p69 bra 	$L__BB0_122;
	mov.u32 	%r955, maps;
	mad.lo.s32 	%r956, %r1271, 28, %r955;
	mul.wide.u32 	%rd31, %r1271, 28;
	add.s64 	%rd32, %rd1, %rd31;
	ld.global.f32 	%f76, [%rd32];
	ld.global.f32 	%f77, [%rd32+4];
	ld.global.f32 	%f78, [%rd32+8];
	ld.global.f32 	%f79, [%rd32+12];
	ld.global.f32 	%f80, [%rd32+16];
	ld.global.f32 	%f81, [%rd32+20];
	ld.global.f32 	%f82, [%rd32+24];
	st.shared.f32 	[%r956], %f76;
	st.shared.f32 	[%r956+4], %f77;
	st.shared.f32 	[%r956+8], %f78;
	st.shared.f32 	[%r956+12], %f79;
	st.shared.f32 	[%r956+16], %f80;
	st.shared.f32 	[%r956+20], %f81;
	st.shared.f32 	[%r956+24], %f82;
	ld.global.f32 	%f83, [%rd32+28];
	ld.global.f32 	%f84, [%rd32+32];
	ld.global.f32 	%f85, [%rd32+36];
	ld.global.f32 	%f86, [%rd32+40];
	ld.global.f32 	%f87, [%rd32+44];
	ld.global.f32 	%f88, [%rd32+48];
	ld.global.f32 	%f89, [%rd32+52];
	st.shared.f32 	[%r956+28], %f83;
	st.shared.f32 	[%r956+32], %f84;
	st.shared.f32 	[%r956+36], %f85;
	st.shared.f32 	[%r956+40], %f86;
	st.shared.f32 	[%r956+44], %f87;
	st.shared.f32 	[%r956+48], %f88;
	st.shared.f32 	[%r956+52], %f89;
	ld.global.f32 	%f90, [%rd32+56];
	ld.global.f32 	%f91, [%rd32+60];
	ld.global.f32 	%f92, [%rd32+64];
	ld.global.f32 	%f93, [%rd32+68];
	ld.global.f32 	%f94, [%rd32+72];
	ld.global.f32 	%f95, [%rd32+76];
	ld.global.f32 	%f96, [%rd32+80];
	st.shared.f32 	[%r956+56], %f90;
	st.shared.f32 	[%r956+60], %f91;
	st.shared.f32 	[%r956+64], %f92;
	st.shared.f32 	[%r956+68], %f93;
	st.shared.f32 	[%r956+72], %f94;
	st.shared.f32 	[%r956+76], %f95;
	st.shared.f32 	[%r956+80], %f96;
	ld.global.f32 	%f97, [%rd32+84];
	ld.global.f32 	%f98, [%rd32+88];
	ld.global.f32 	%f99, [%rd32+92];
	ld.global.f32 	%f100, [%rd32+96];
	ld.global.f32 	%f101, [%rd32+100];
	ld.global.f32 	%f102, [%rd32+104];
	ld.global.f32 	%f103, [%rd32+108];
	st.shared.f32 	[%r956+84], %f97;
	st.shared.f32 	[%r956+88], %f98;
	st.shared.f32 	[%r956+92], %f99;
	st.shared.f32 	[%r956+96], %f100;
	st.shared.f32 	[%r956+100], %f101;
	st.shared.f32 	[%r956+104], %f102;
	st.shared.f32 	[%r956+108], %f103;
	add.s32 	%r1271, %r1271, 4;
$L__BB0_122:
	setp.eq.s32 	%p70, %r563, 0;
	@%p70 bra 	$L__BB0_127;
	setp.eq.s32 	%p71, %r563, 1;
	@%p71 bra 	$L__BB0_125;
	mov.u32 	%r957, maps;
	mad.lo.s32 	%r958, %r1271, 28, %r957;
	mul.wide.u32 	%rd33, %r1271, 28;
	add.s64 	%rd34, %rd1, %rd33;
	ld.global.f32 	%f104, [%rd34];
	ld.global.f32 	%f105, [%rd34+4];
	ld.global.f32 	%f106, [%rd34+8];
	ld.global.f32 	%f107, [%rd34+12];
	ld.global.f32 	%f108, [%rd34+16];
	ld.global.f32 	%f109, [%rd34+20];
	ld.global.f32 	%f110, [%rd34+24];
	st.shared.f32 	[%r958], %f104;
	st.shared.f32 	[%r958+4], %f105;
	st.shared.f32 	[%r958+8], %f106;
	st.shared.f32 	[%r958+12], %f107;
	st.shared.f32 	[%r958+16], %f108;
	st.shared.f32 	[%r958+20], %f109;
	st.shared.f32 	[%r958+24], %f110;
	ld.global.f32 	%f111, [%rd34+28];
	ld.global.f32 	%f112, [%rd34+32];
	ld.global.f32 	%f113, [%rd34+36];
	ld.global.f32 	%f114, [%rd34+40];
	ld.global.f32 	%f115, [%rd34+44];
	ld.global.f32 	%f116, [%rd34+48];
	ld.global.f32 	%f117, [%rd34+52];
	st.shared.f32 	[%r958+28], %f111;
	st.shared.f32 	[%r958+32], %f112;
	st.shared.f32 	[%r958+36], %f113;
	st.shared.f32 	[%r958+40], %f114;
	st.shared.f32 	[%r958+44], %f115;
	st.shared.f32 	[%r958+48], %f116;
	st.shared.f32 	[%r958+52], %f117;
	add.s32 	%r1271, %r1271, 2;
$L__BB0_125:
	and.b32  	%r959, %r587, 1;
	setp.eq.b32 	%p72, %r959, 1;
	not.pred 	%p73, %p72;
	@%p73 bra 	$L__BB0_127;
	mov.u32 	%r960, maps;
	mad.lo.s32 	%r961, %r1271, 28, %r960;
	mul.wide.u32 	%rd35, %r1271, 28;
	add.s64 	%rd36, %rd1, %rd35;
	ld.global.f32 	%f118, [%rd36];
	ld.global.f32 	%f119, [%rd36+4];
	ld.global.f32 	%f120, [%rd36+8];
	ld.global.f32 	%f121, [%rd36+12];
	ld.global.f32 	%f122, [%rd36+16];
	ld.global.f32 	%f123, [%rd36+20];
	ld.global.f32 	%f124, [%rd36+24];
	st.shared.f32 	[%r961], %f118;
	st.shared.f32 	[%r961+4], %f119;
	st.shared.f32 	[%r961+8], %f120;
	st.shared.f32 	[%r961+12], %f121;
	st.shared.f32 	[%r961+16], %f122;
	st.shared.f32 	[%r961+20], %f123;
	st.shared.f32 	[%r961+24], %f124;
$L__BB0_127:
	bar.sync 	0;
	rem.s32 	%r1280, %r1283, %r587;
	setp.ge.s32 	%p74, %r1283, %r586;
	@%p74 bra 	$L__BB0_135;
	ld.param.u64 	%rd41, [_Z6kernelP6float4iP2mpi_param_0];
	cvta.to.global.u64 	%rd14, %rd41;
	setp.lt.s32 	%p75, %r587, 1;
	mov.u32 	%r962, maps;
	mad.lo.s32 	%r963, %r1280, 28, %r962;
	add.s32 	%r569, %r963, 4;
	ld.shared.f32 	%f147, [%r963+4];
	ld.shared.f32 	%f148, [%r963];
	cvt.rn.f32.s32 	%f3, %r586;
	@%p75 bra 	$L__BB0_129;
	bra.uni 	$L__BB0_131;
$L__BB0_129:
	ld.shared.f32 	%f4, [%r569+4];
	ld.shared.f32 	%f5, [%r569+8];
	ld.shared.f32 	%f6, [%r569+12];
	ld.shared.f32 	%f7, [%r569+16];
	cvt.rn.f32.s32 	%f8, %r1280;
	mov.f32 	%f150, %f147;
	mov.f32 	%f151, %f148;
$L__BB0_130:
	mul.wide.s32 	%rd37, %r1283, 16;
	add.s64 	%rd38, %rd14, %rd37;
	cvt.rn.f32.s32 	%f125, %r1283;
	div.rn.f32 	%f126, %f125, %f3;
	st.global.v4.f32 	[%rd38], {%f151, %f150, %f126, %f8};
	mul.f32 	%f127, %f150, %f5;
	fma.rn.f32 	%f128, %f151, %f4, %f127;
	add.f32 	%f18, %f148, %f128;
	mul.f32 	%f129, %f150, %f7;
	fma.rn.f32 	%f130, %f151, %f6, %f129;
	add.f32 	%f150, %f147, %f130;
	add.s32 	%r1283, %r1283, %r3;
	setp.lt.s32 	%p76, %r1283, %r586;
	mov.f32 	%f151, %f18;
	@%p76 bra 	$L__BB0_130;
	bra.uni 	$L__BB0_135;
$L__BB0_131:
	mov.f32 	%f10, %f148;
	mov.u32 	%r577, %r1280;
	mov.u32 	%r575, %r998;
	mov.u32 	%r998, %r997;
	mov.u32 	%r997, %r996;
	mov.u32 	%r996, %r995;
	mov.u32 	%r995, %r994;
	mul.wide.s32 	%rd39, %r1283, 16;
	add.s64 	%rd40, %rd14, %rd39;
	cvt.rn.f32.s32 	%f132, %r1283;
	div.rn.f32 	%f133, %f132, %f3;
	cvt.rn.f32.s32 	%f134, %r577;
	st.global.v4.f32 	[%rd40], {%f10, %f147, %f133, %f134};
	shr.u32 	%r965, %r575, 2;
	xor.b32  	%r966, %r965, %r575;
	shl.b32 	%r967, %r995, 4;
	shl.b32 	%r968, %r966, 1;
	xor.b32  	%r969, %r968, %r967;
	xor.b32  	%r970, %r969, %r966;
	xor.b32  	%r994, %r970, %r995;
	add.s32 	%r1273, %r1273, 362437;
	add.s32 	%r971, %r994, %r1273;
	cvt.rn.f32.u32 	%f135, %r971;
	fma.rn.f32 	%f11, %f135, 0f2F800000, 0f2F000000;
	mov.f32 	%f149, 0f00000000;
	mov.b32 	%r1281, 0;
$L__BB0_132:
	mad.lo.s32 	%r973, %r1281, 28, %r962;
	ld.shared.f32 	%f136, [%r973+24];
	add.f32 	%f149, %f149, %f136;
	setp.lt.f32 	%p77, %f11, %f149;
	mov.u32 	%r1280, %r1281;
	@%p77 bra 	$L__BB0_134;
	add.s32 	%r1281, %r1281, 1;
	setp.ne.s32 	%p78, %r1281, %r587;
	mov.u32 	%r1280, %r577;
	@%p78 bra 	$L__BB0_132;
$L__BB0_134:
	mad.lo.s32 	%r975, %r1280, 28, %r962;
	ld.shared.f32 	%f137, [%r975+8];
	ld.shared.f32 	%f138, [%r975+12];
	mul.f32 	%f139, %f147, %f138;
	fma.rn.f32 	%f140, %f10, %f137, %f139;
	ld.shared.f32 	%f141, [%r975];
	add.f32 	%f148, %f141, %f140;
	ld.shared.f32 	%f142, [%r975+16];
	ld.shared.f32 	%f143, [%r975+20];
	mul.f32 	%f144, %f147, %f143;
	fma.rn.f32 	%f145, %f10, %f142, %f144;
	ld.shared.f32 	%f146, [%r975+4];
	add.f32 	%f147, %f146, %f145;
	add.s32 	%r1283, %r1283, %r3;
	setp.lt.s32 	%p79, %r1283, %r586;
	@%p79 bra 	$L__BB0_131;
$L__BB0_135:
	ret;

}


// ===== COMPILED SASS (sm_100) =====

	.target	sm_100

	.elftype	@"ET_EXEC"


//--------------------- .note.nv.tkinfo           --------------------------
	.section	.note.nv.tkinfo,"",@"SHT_NOTE"
	.sectionflags	@"SHF_NOTE_NV_TKINFO"
	.tkinfo
        /*0018*/ 	.word	0x00000002
        /*0030*/ 	.string	""
        /*0030*/ 	.string	"ptxas"
        /*0030*/ 	.string	"Cuda compilation tools, release 13.0, V13.0.88"
        /*0030*/ 	.string	"Build cuda_13.0.r13.0/compiler.36424714_0"
        /*0030*/ 	.string	"-arch sm_100 -m 64 "



//--------------------- .note.nv.cuinfo           --------------------------
	.section	.note.nv.cuinfo,"",@"SHT_NOTE"
	.sectionflags	@"SHF_NOTE_NV_CUINFO"
        /*0018*/ 	.short	0x0002
        /*001a*/ 	.short	0x0064
        /*001c*/ 	.short	0x0082
	.zero		2


//--------------------- .nv.info                  --------------------------
	.section	.nv.info,"",@"SHT_CUDA_INFO"
	.align	4


	//----- nvinfo : EIATTR_REGCOUNT
	.align		4
        /*0000*/ 	.byte	0x04, 0x2f
        /*0002*/ 	.short	(.L_10 - .L_9)
	.align		4
.L_9:
        /*0004*/ 	.word	index@(_Z6kernelP6float4iP2mpi)
        /*0008*/ 	.word	0x0000001f


	//----- nvinfo : EIATTR_FRAME_SIZE
	.align		4
.L_10:
        /*000c*/ 	.byte	0x04, 0x11
        /*000e*/ 	.short	(.L_12 - .L_11)
	.align		4
.L_11:
        /*0010*/ 	.word	index@($__internal_0_$__cuda_sm3x_div_rn_noftz_f32_slowpath)
        /*0014*/ 	.word	0x00000030


	//----- nvinfo : EIATTR_FRAME_SIZE
	.align		4
.L_12:
        /*0018*/ 	.byte	0x04, 0x11
        /*001a*/ 	.short	(.L_14 - .L_13)
	.align		4
.L_13:
        /*001c*/ 	.word	index@(_Z6kernelP6float4iP2mpi)
        /*0020*/ 	.word	0x00000030


	//----- nvinfo : EIATTR_MIN_STACK_SIZE
	.align		4
.L_14:
        /*0024*/ 	.byte	0x04, 0x12
        /*0026*/ 	.short	(.L_16 - .L_15)
	.align		4
.L_15:
        /*0028*/ 	.word	index@(_Z6kernelP6float4iP2mpi)
        /*002c*/ 	.word	0x00000030
.L_16:


//--------------------- .nv.compat                --------------------------
	.section	.nv.compat,"",@"SHT_CUDA_COMPAT_INFO"
	.align	4
        /*0000*/ 	.byte	0x02, 0x09, 0x00, 0x00, 0x02, 0x02, 0x01, 0x00, 0x02, 0x05, 0x05, 0x00, 0x03, 0x07, 0x01, 0x01
        /*0010*/ 	.byte	0x02, 0x03, 0x00, 0x00, 0x02, 0x06, 0x01, 0x00, 0x04, 0x0b, 0x08, 0x00, 0x01, 0x00, 0x00, 0x00
        /*0020*/ 	.byte	0x00, 0x00, 0x00, 0x00


//--------------------- .nv.info._Z6kernelP6float4iP2mpi --------------------------
	.section	.nv.info._Z6kernelP6float4iP2mpi,"",@"SHT_CUDA_INFO"
	.sectionflags	@""
	.align	4


	//----- nvinfo : EIATTR_CUDA_API_VERSION
	.align		4
        /*0000*/ 	.byte	0x04, 0x37
        /*0002*/ 	.short	(.L_18 - .L_17)
.L_17:
        /*0004*/ 	.word	0x00000082


	//----- nvinfo : EIATTR_KPARAM_INFO
	.align		4
.L_18:
        /*0008*/ 	.byte	0x04, 0x17
        /*000a*/ 	.short	(.L_20 - .L_19)
.L_19:
        /*000c*/ 	.word	0x00000000
        /*0010*/ 	.short	0x0003
        /*0012*/ 	.short	0x0018
        /*0014*/ 	.byte	0x00, 0xf0, 0x11, 0x00


	//----- nvinfo : EIATTR_KPARAM_INFO
	.align		4
.L_20:
        /*0018*/ 	.byte	0x04, 0x17
        /*001a*/ 	.short	(.L_22 - .L_21)
.L_21:
        /*001c*/ 	.word	0x00000000
        /*0020*/ 	.short	0x0002
        /*0022*/ 	.short	0x0010
        /*0024*/ 	.byte	0x00, 0xf5, 0x21, 0x00


	//----- nvinfo : EIATTR_KPARAM_INFO
	.align		4
.L_22:
        /*0028*/ 	.byte	0x04, 0x17
        /*002a*/ 	.short	(.L_24 - .L_23)
.L_23:
        /*002c*/ 	.word	0x00000000
        /*0030*/ 	.short	0x0001
        /*0032*/ 	.short	0x0008
        /*0034*/ 	.byte	0x00, 0xf0, 0x11, 0x00


	//----- nvinfo : EIATTR_KPARAM_INFO
	.align		4
.L_24:
        /*0038*/ 	.byte	0x04, 0x17
        /*003a*/ 	.short	(.L_26 - .L_25)
.L_25:
        /*003c*/ 	.word	0x00000000
        /*0040*/ 	.short	0x0000
        /*0042*/ 	.short	0x0000
        /*0044*/ 	.byte	0x00, 0xf5, 0x21, 0x00


	//----- nvinfo : EIATTR_SPARSE_MMA_MASK
	.align		4
.L_26:
        /*0048*/ 	.byte	0x03, 0x50
        /*004a*/ 	.short	0x0000


	//----- nvinfo : EIATTR_MAXREG_COUNT
	.align		4
        /*004c*/ 	.byte	0x03, 0x1b
        /*004e*/ 	.short	0x00ff


	//----- nvinfo : EIATTR_NUM_BARRIERS
	.align		4
        /*0050*/ 	.byte	0x02, 0x4c
        /*0052*/ 	.byte	0x01
	.zero		1


	//----- nvinfo : EIATTR_MERCURY_ISA_VERSION
	.align		4
        /*0054*/ 	.byte	0x03, 0x5f
        /*0056*/ 	.short	0x0101


	//----- nvinfo : EIATTR_VRC_CTA_INIT_COUNT
	.align		4
        /*0058*/ 	.byte	0x02, 0x4a
	.zero		1
	.zero		1


	//----- nvinfo : EIATTR_EXIT_INSTR_OFFSETS
	.align		4
        /*005c*/ 	.byte	0x04, 0x1c
        /*005e*/ 	.short	(.L_28 - .L_27)


	//   ....[0]....
.L_27:
        /*0060*/ 	.word	0x00003500


	//   ....[1]....
        /*0064*/ 	.word	0x00003a20


	//   ....[2]....
        /*0068*/ 	.word	0x00003c60


	//----- nvinfo : EIATTR_CRS_STACK_SIZE
	.align		4
.L_28:
        /*006c*/ 	.byte	0x04, 0x1e
        /*006e*/ 	.short	(.L_30 - .L_29)
.L_29:
        /*0070*/ 	.word	0x00000000


	//----- nvinfo : EIATTR_CBANK_PARAM_SIZE
	.align		4
.L_30:
        /*0074*/ 	.byte	0x03, 0x19
        /*0076*/ 	.short	0x001c


	//----- nvinfo : EIATTR_PARAM_CBANK
	.align		4
        /*0078*/ 	.byte	0x04, 0x0a
        /*007a*/ 	.short	(.L_32 - .L_31)
	.align		4
.L_31:
        /*007c*/ 	.word	index@(.nv.constant0._Z6kernelP6float4iP2mpi)
        /*0080*/ 	.short	0x0380
        /*0082*/ 	.short	0x001c


	//----- nvinfo : EIATTR_SW_WAR
	.align		4
.L_32:
        /*0084*/ 	.byte	0x04, 0x36
        /*0086*/ 	.short	(.L_34 - .L_33)
.L_33:
        /*0088*/ 	.word	0x00000008
.L_34:


//--------------------- .nv.callgraph             --------------------------
	.section	.nv.callgraph,"",@"SHT_CUDA_CALLGRAPH"
	.align	4
	.sectionentsize	8
	.align		4
        /*0000*/ 	.word	0x00000000
	.align		4
        /*0004*/ 	.word	0xffffffff
	.align		4
        /*0008*/ 	.word	0x00000000
	.align		4
        /*000c*/ 	.word	0xfffffffe
	.align		4
        /*0010*/ 	.word	0x00000000
	.align		4
        /*0014*/ 	.word	0xfffffffd
	.align		4
        /*0018*/ 	.word	0x00000000
	.align		4
        /*001c*/ 	.word	0xfffffffc


//--------------------- .nv.constant4             --------------------------
	.section	.nv.constant4,"a",@progbits
	.align	8
	.align		8
.nv.constant4:
        /*0000*/ 	.dword	precalc_xorwow_matrix
	.align		8
        /*0008*/ 	.dword	precalc_xorwow_offset_matrix
	.align		8
        /*0010*/ 	.dword	mrg32k3aM1
	.align		8
        /*0018*/ 	.dword	mrg32k3aM2
	.align		8
        /*0020*/ 	.dword	mrg32k3aM1SubSeq
	.align		8
        /*0028*/ 	.dword	mrg32k3aM2SubSeq
	.align		8
        /*0030*/ 	.dword	mrg32k3aM1Seq
	.align		8
        /*0038*/ 	.dword	mrg32k3aM2Seq


//--------------------- .nv.constant3             --------------------------
	.section	.nv.constant3,"a",@progbits
	.align	8
.nv.constant3:
	.type		__cr_lgamma_table,@object
	.size		__cr_lgamma_table,(.L_8 - __cr_lgamma_table)
__cr_lgamma_table:
        /*0000*/ 	.byte	0x00, 0x00, 0x00, 0x00, 0x00, 0x00, 0x00, 0x00, 0x00, 0x00, 0x00, 0x00, 0x00, 0x00, 0x00, 0x00
        /*0010*/ 	.byte	0xef, 0x39, 0xfa, 0xfe, 0x42, 0x2e, 0xe6, 0x3f, 0x02, 0x20, 0x2a, 0xfa, 0x0b, 0xab, 0xfc, 0x3f
        /*0020*/ 	.byte	0xf9, 0x2c, 0x92, 0x7c, 0xa7, 0x6c, 0x09, 0x40, 0xc9, 0x79, 0x44, 0x3c, 0x64, 0x26, 0x13, 0x40
        /*0030*/ 	.byte	0xca, 0x01, 0xcf, 0x3a, 0x27, 0x51, 0x1a, 0x40, 0x30, 0xcc, 0x2d, 0xf3, 0xe1, 0x0c, 0x21, 0x40
        /*0040*/ 	.byte	0x0d, 0xb7, 0xfc, 0x82, 0x8e, 0x35, 0x25, 0x40
.L_8:


//--------------------- .text._Z6kernelP6float4iP2mpi --------------------------
	.section	.text._Z6kernelP6float4iP2mpi,"ax",@progbits
	.align	128
        .global         _Z6kernelP6float4iP2mpi
        .type           _Z6kernelP6float4iP2mpi,@function
        .size           _Z6kernelP6float4iP2mpi,(.L_x_39 - _Z6kernelP6float4iP2mpi)
        .other          _Z6kernelP6float4iP2mpi,@"STO_CUDA_ENTRY STV_DEFAULT"
_Z6kernelP6float4iP2mpi:
.text._Z6kernelP6float4iP2mpi:
[----:B------:R-:W0:Y:S01]  /*0000*/  LDC R1, c[0x0][0x37c] ;  /* 0x0000df00ff017b82 */ /* 0x000e220000000800 */
[----:B------:R-:W1:Y:S07]  /*0010*/  S2R R0, SR_TID.X ;  /* 0x0000000000007919 */ /* 0x000e6e0000002100 */
[----:B------:R-:W1:Y:S01]  /*0020*/  S2UR UR4, SR_CTAID.X ;  /* 0x00000000000479c3 */ /* 0x000e620000002500 */
[----:B0-----:R-:W-:Y:S01]  /*0030*/  VIADD R1, R1, 0xffffffd0 ;  /* 0xffffffd001017836 */ /* 0x001fe20000000000 */
[----:B------:R-:W0:Y:S06]  /*0040*/  LDCU.64 UR8, c[0x0][0x358] ;  /* 0x00006b00ff0877ac */ /* 0x000e2c0008000a00 */
[----:B------:R-:W1:Y:S01]  /*0050*/  LDC R7, c[0x0][0x360] ;  /* 0x0000d800ff077b82 */ /* 0x000e620000000800 */
[----:B------:R-:W2:Y:S01]  /*0060*/  LDCU UR5, c[0x0][0x370] ;  /* 0x00006e00ff0577ac */ /* 0x000ea20008000800 */
[----:B-1----:R-:W-:-:S02]  /*0070*/  IMAD R6, R7, UR4, R0 ;  /* 0x0000000407067c24 */ /* 0x002fc4000f8e0200 */
[----:B--2---:R-:W-:Y:S01]  /*0080*/  IMAD R7, R7, UR5, RZ ;  /* 0x0000000507077c24 */ /* 0x004fe2000f8e02ff */
[----:B------:R-:W-:-:S06]  /*0090*/  CS2R R2, SR_CLOCKLO ;  /* 0x0000000000027805 */ /* 0x000fcc0000015000 */
[----:B------:R-:W-:Y:S01]  /*00a0*/  LOP3.LUT R2, R2, 0xaad26b49, RZ, 0x3c, !PT ;  /* 0xaad26b4902027812 */ /* 0x000fe200078e3cff */
[----:B------:R-:W-:Y:S01]  /*00b0*/  BSSY.RECONVERGENT B0, `(.L_x_0) ;  /* 0x000025f000007945 */ /* 0x000fe20003800200 */
[----:B------:R-:W-:Y:S02]  /*00c0*/  LOP3.LUT R3, R3, 0xf7dcefdd, RZ, 0x3c, !PT ;  /* 0xf7dcefdd03037812 */ /* 0x000fe400078e3cff */
[----:B------:R-:W-:Y:S01]  /*00d0*/  ISETP.NE.AND P0, PT, R6, RZ, PT ;  /* 0x000000ff0600720c */ /* 0x000fe20003f05270 */
[----:B------:R-:W-:Y:S02]  /*00e0*/  IMAD R9, R2, 0x4182bed5, RZ ;  /* 0x4182bed502097824 */ /* 0x000fe400078e02ff */
[----:B------:R-:W-:Y:S02]  /*00f0*/  IMAD R8, R3, -0x658354e5, RZ ;  /* 0x9a7cab1b03087824 */ /* 0x000fe400078e02ff */
[C---:B------:R-:W-:Y:S01]  /*0100*/  VIADD R3, R9.reuse, 0x75bcd15 ;  /* 0x075bcd1509037836 */ /* 0x040fe20000000000 */
[C---:B------:R-:W-:Y:S01]  /*0110*/  LOP3.LUT R4, R9.reuse, 0x159a55e5, RZ, 0x3c, !PT ;  /* 0x159a55e509047812 */ /* 0x040fe200078e3cff */
[C---:B------:R-:W-:Y:S01]  /*0120*/  VIADD R5, R8.reuse, 0x1f123bb5 ;  /* 0x1f123bb508057836 */ /* 0x040fe20000000000 */
[C---:B------:R-:W-:Y:S01]  /*0130*/  IADD3 R2, PT, PT, R9.reuse, 0x64f0c9, R8 ;  /* 0x0064f0c909027810 */ /* 0x040fe20007ffe008 */
[----:B------:R-:W-:Y:S01]  /*0140*/  VIADD R9, R9, 0x583f19 ;  /* 0x00583f1909097836 */ /* 0x000fe20000000000 */
[----:B------:R-:W-:-:S02]  /*0150*/  LOP3.LUT R8, R8, 0x5491333, RZ, 0x3c, !PT ;  /* 0x0549133308087812 */ /* 0x000fc400078e3cff */
[----:B------:R1:W-:Y:S04]  /*0160*/  STL.64 [R1+0x8], R4 ;  /* 0x0000080401007387 */ /* 0x0003e80000100a00 */
[----:B------:R1:W-:Y:S04]  /*0170*/  STL.64 [R1], R2 ;  /* 0x0000000201007387 */ /* 0x0003e80000100a00 */
[----:B------:R1:W-:Y:S01]  /*0180*/  STL.64 [R1+0x10], R8 ;  /* 0x0000100801007387 */ /* 0x0003e20000100a00 */
[----:B0-----:R-:W-:Y:S05]  /*0190*/  @!P0 BRA `(.L_x_1) ;  /* 0x0000002400408947 */ /* 0x001fea0003800000 */
[--C-:B------:R-:W-:Y:S01]  /*01a0*/  SHF.R.S32.HI R16, RZ, 0x1f, R6.reuse ;  /* 0x0000001fff107819 */ /* 0x100fe20000011406 */
[----:B------:R-:W-:Y:S02]  /*01b0*/  IMAD.MOV.U32 R15, RZ, RZ, R6 ;  /* 0x000000ffff0f7224 */ /* 0x000fe400078e0006 */
[----:B------:R-:W-:-:S07]  /*01c0*/  IMAD.MOV.U32 R14, RZ, RZ, RZ ;  /* 0x000000ffff0e7224 */ /* 0x000fce00078e00ff */
.L_x_10:
[----:B------:R-:W-:Y:S01]  /*01d0*/  LOP3.LUT R20, R15, 0x3, RZ, 0xc0, !PT ;  /* 0x000000030f147812 */ /* 0x000fe200078ec0ff */
[----:B------:R-:W-:Y:S03]  /*01e0*/  BSSY.RECONVERGENT B1, `(.L_x_2) ;  /* 0x0000245000017945 */ /* 0x000fe60003800200 */
[----:B------:R-:W-:-:S04]  /*01f0*/  ISETP.NE.U32.AND P0, PT, R20, RZ, PT ;  /* 0x000000ff1400720c */ /* 0x000fc80003f05070 */
[----:B------:R-:W-:-:S13]  /*0200*/  ISETP.NE.AND.EX P0, PT, RZ, RZ, PT, P0 ;  /* 0x000000ffff00720c */ /* 0x000fda0003f05300 */
[----:B0-23--:R-:W-:Y:S05]  /*0210*/  @!P0 BRA `(.L_x_3) ;  /* 0x0000002400048947 */ /* 0x00dfea0003800000 */
[----:B------:R-:W0:Y:S01]  /*0220*/  LDC.64 R10, c[0x4][RZ] ;  /* 0x01000000ff0a7b82 */ /* 0x000e220000000a00 */
[----:B------:R-:W-:Y:S01]  /*0230*/  IMAD.MOV.U32 R18, RZ, RZ, RZ ;  /* 0x000000ffff127224 */ /* 0x000fe200078e00ff */
[----:B-1----:R-:W-:Y:S02]  /*0240*/  CS2R R8, SRZ ;  /* 0x0000000000087805 */ /* 0x002fe4000001ff00 */
[----:B------:R-:W-:Y:S01]  /*0250*/  CS2R R4, SRZ ;  /* 0x0000000000047805 */ /* 0x000fe2000001ff00 */
[----:B------:R-:W-:Y:S02]  /*0260*/  IMAD.MOV.U32 R3, RZ, RZ, RZ ;  /* 0x000000ffff037224 */ /* 0x000fe400078e00ff */
[----:B0-----:R-:W-:-:S07]  /*0270*/  IMAD.WIDE.U32 R10, R14, 0xc80, R10 ;  /* 0x00000c800e0a7825 */ /* 0x001fce00078e000a */
.L_x_5:
[----:B------:R-:W-:-:S06]  /*0280*/  IMAD R17, R18, 0x4, R1 ;  /* 0x0000000412117824 */ /* 0x000fcc00078e0201 */
[----:B------:R-:W5:Y:S01]  /*0290*/  LDL R17, [R17+0x4] ;  /* 0x0000040011117983 */ /* 0x000f620000100800 */
[----:B------:R-:W-:Y:S01]  /*02a0*/  IMAD.SHL.U32 R19, R18, 0x20, RZ ;  /* 0x0000002012137824 */ /* 0x000fe200078e00ff */
[----:B------:R-:W-:-:S06]  /*02b0*/  UMOV UR4, URZ ;  /* 0x000000ff00047c82 */ /* 0x000fcc0008000000 */
.L_x_4:
[----:B-----5:R-:W-:Y:S01]  /*02c0*/  SHF.R.U32.HI R23, RZ, UR4, R17 ;  /* 0x00000004ff177c19 */ /* 0x020fe20008011611 */
[----:B------:R-:W-:-:S03]  /*02d0*/  VIADD R12, R19, UR4 ;  /* 0x00000004130c7c36 */ /* 0x000fc60008000000 */
[----:B------:R-:W-:-:S04]  /*02e0*/  LOP3.LUT R13, R23, 0x1, RZ, 0xc0, !PT ;  /* 0x00000001170d7812 */ /* 0x000fc800078ec0ff */
[----:B------:R-:W-:Y:S01]  /*02f0*/  ISETP.NE.U32.AND P0, PT, R13, 0x1, PT ;  /* 0x000000010d00780c */ /* 0x000fe20003f05070 */
[----:B------:R-:W-:-:S03]  /*0300*/  IMAD R13, R12, 0x5, RZ ;  /* 0x000000050c0d7824 */ /* 0x000fc600078e02ff */
[----:B------:R-:W-:Y:S01]  /*0310*/  R2P PR, R23, 0x7e ;  /* 0x0000007e17007804 */ /* 0x000fe20000000000 */
[----:B------:R-:W-:-:S08]  /*0320*/  IMAD.WIDE.U32 R12, R13, 0x4, R10 ;  /* 0x000000040d0c7825 */ /* 0x000fd000078e000a */
[----:B------:R-:W2:Y:S04]  /*0330*/  @!P0 LDG.E R22, desc[UR8][R12.64+0x10] ;  /* 0x000010080c168981 */ /* 0x000ea8000c1e1900 */
[----:B------:R-:W3:Y:S04]  /*0340*/  @P1 LDG.E R24, desc[UR8][R12.64+0x24] ;  /* 0x000024080c181981 */ /* 0x000ee8000c1e1900 */
[----:B------:R-:W4:Y:S04]  /*0350*/  @P2 LDG.E R26, desc[UR8][R12.64+0x38] ;  /* 0x000038080c1a2981 */ /* 0x000f28000c1e1900 */
[----:B------:R-:W4:Y:S04]  /*0360*/  @P3 LDG.E R28, desc[UR8][R12.64+0x4c] ;  /* 0x00004c080c1c3981 */ /* 0x000f28000c1e1900 */
[----:B------:R-:W4:Y:S04]  /*0370*/  @!P0 LDG.E R21, desc[UR8][R12.64+0x4] ;  /* 0x000004080c158981 */ /* 0x000f28000c1e1900 */
[----:B------:R-:W4:Y:S01]  /*0380*/  @P1 LDG.E R25, desc[UR8][R12.64+0x20] ;  /* 0x000020080c191981 */ /* 0x000f22000c1e1900 */
[----:B--2---:R-:W-:-:S03]  /*0390*/  @!P0 LOP3.LUT R9, R9, R22, RZ, 0x3c, !PT ;  /* 0x0000001609098212 */ /* 0x004fc600078e3cff */
[----:B------:R-:W2:Y:S01]  /*03a0*/  @!P0 LDG.E R22, desc[UR8][R12.64] ;  /* 0x000000080c168981 */ /* 0x000ea2000c1e1900 */
[----:B---3--:R-:W-:-:S03]  /*03b0*/  @P1 LOP3.LUT R9, R9, R24, RZ, 0x3c, !PT ;  /* 0x0000001809091212 */ /* 0x008fc600078e3cff */
[----:B------:R-:W3:Y:S01]  /*03c0*/  @P4 LDG.E R24, desc[UR8][R12.64+0x60] ;  /* 0x000060080c184981 */ /* 0x000ee2000c1e1900 */
[----:B----4-:R-:W-:-:S03]  /*03d0*/  @P2 LOP3.LUT R9, R9, R26, RZ, 0x3c, !PT ;  /* 0x0000001a09092212 */ /* 0x010fc600078e3cff */
[----:B------:R-:W4:Y:S01]  /*03e0*/  @P5 LDG.E R26, desc[UR8][R12.64+0x74] ;  /* 0x000074080c1a5981 */ /* 0x000f22000c1e1900 */
[----:B------:R-:W-:Y:S02]  /*03f0*/  @P3 LOP3.LUT R9, R9, R28, RZ, 0x3c, !PT ;  /* 0x0000001c09093212 */ /* 0x000fe400078e3cff */
[----:B------:R-:W-:Y:S02]  /*0400*/  @!P0 LOP3.LUT R4, R4, R21, RZ, 0x3c, !PT ;  /* 0x0000001504048212 */ /* 0x000fe400078e3cff */
[----:B------:R-:W4:Y:S01]  /*0410*/  @!P0 LDG.E R21, desc[UR8][R12.64+0xc] ;  /* 0x00000c080c158981 */ /* 0x000f22000c1e1900 */
[----:B--2---:R-:W-:-:S03]  /*0420*/  @!P0 LOP3.LUT R3, R3, R22, RZ, 0x3c, !PT ;  /* 0x0000001603038212 */ /* 0x004fc600078e3cff */
[----:B------:R-:W2:Y:S01]  /*0430*/  @!P0 LDG.E R22, desc[UR8][R12.64+0x8] ;  /* 0x000008080c168981 */ /* 0x000ea2000c1e1900 */
[----:B---3--:R-:W-:-:S03]  /*0440*/  @P4 LOP3.LUT R9, R9, R24, RZ, 0x3c, !PT ;  /* 0x0000001809094212 */ /* 0x008fc600078e3cff */
[----:B------:R-:W3:Y:S01]  /*0450*/  @P1 LDG.E R24, desc[UR8][R12.64+0x14] ;  /* 0x000014080c181981 */ /* 0x000ee2000c1e1900 */
[----:B----4-:R-:W-:-:S03]  /*0460*/  @!P0 LOP3.LUT R8, R8, R21, RZ, 0x3c, !PT ;  /* 0x0000001508088212 */ /* 0x010fc600078e3cff */
[----:B------:R-:W4:Y:S01]  /*0470*/  @P1 LDG.E R21, desc[UR8][R12.64+0x18] ;  /* 0x000018080c151981 */ /* 0x000f22000c1e1900 */
[----:B--2---:R-:W-:-:S03]  /*0480*/  @!P0 LOP3.LUT R5, R5, R22, RZ, 0x3c, !PT ;  /* 0x0000001605058212 */ /* 0x004fc600078e3cff */
[----:B------:R-:W2:Y:S01]  /*0490*/  @P1 LDG.E R22, desc[UR8][R12.64+0x1c] ;  /* 0x00001c080c161981 */ /* 0x000ea2000c1e1900 */
[----:B---3--:R-:W-:-:S03]  /*04a0*/  @P1 LOP3.LUT R3, R3, R24, RZ, 0x3c, !PT ;  /* 0x0000001803031212 */ /* 0x008fc600078e3cff */
[----:B------:R-:W3:Y:S01]  /*04b0*/  @P2 LDG.E R24, desc[UR8][R12.64+0x28] ;  /* 0x000028080c182981 */ /* 0x000ee2000c1e1900 */
[----:B------:R-:W-:-:S03]  /*04c0*/  @P1 LOP3.LUT R8, R8, R25, RZ, 0x3c, !PT ;  /* 0x0000001908081212 */ /* 0x000fc600078e3cff */
[----:B------:R-:W3:Y:S01]  /*04d0*/  @P2 LDG.E R25, desc[UR8][R12.64+0x34] ;  /* 0x000034080c192981 */ /* 0x000ee2000c1e1900 */
[----:B----4-:R-:W-:-:S03]  /*04e0*/  @P1 LOP3.LUT R4, R4, R21, RZ, 0x3c, !PT ;  /* 0x0000001504041212 */ /* 0x010fc600078e3cff */
[----:B------:R-:W4:Y:S01]  /*04f0*/  @P2 LDG.E R21, desc[UR8][R12.64+0x2c] ;  /* 0x00002c080c152981 */ /* 0x000f22000c1e1900 */
[----:B--2---:R-:W-:-:S03]  /*0500*/  @P1 LOP3.LUT R5, R5, R22, RZ, 0x3c, !PT ;  /* 0x0000001605051212 */ /* 0x004fc600078e3cff */
        /* <DEDUP_REMOVED lines=27> */
[----:B------:R-:W-:Y:S02]  /*06c0*/  LOP3.LUT P0, RZ, R23, 0x80, RZ, 0xc0, !PT ;  /* 0x0000008017ff7812 */ /* 0x000fe4000780c0ff */
[----:B------:R-:W-:Y:S02]  /*06d0*/  @P5 LOP3.LUT R8, R8, R25, RZ, 0x3c, !PT ;  /* 0x0000001908085212 */ /* 0x000fe400078e3cff */
        /* <DEDUP_REMOVED lines=17> */
[----:B------:R-:W-:Y:S02]  /*07f0*/  @P6 LOP3.LUT R9, R9, R26, RZ, 0x3c, !PT ;  /* 0x0000001a09096212 */ /* 0x000fe400078e3cff */
[----:B------:R-:W-:Y:S02]  /*0800*/  @P0 LOP3.LUT R8, R8, R25, RZ, 0x3c, !PT ;  /* 0x0000001908080212 */ /* 0x000fe400078e3cff */
[----:B----4-:R-:W-:Y:S02]  /*0810*/  @P0 LOP3.LUT R4, R4, R21, RZ, 0x3c, !PT ;  /* 0x0000001504040212 */ /* 0x010fe400078e3cff */
[----:B--2---:R-:W-:Y:S02]  /*0820*/  @P0 LOP3.LUT R5, R5, R22, RZ, 0x3c, !PT ;  /* 0x0000001605050212 */ /* 0x004fe400078e3cff */
[----:B---3--:R-:W-:Y:S02]  /*0830*/  @P0 LOP3.LUT R9, R9, R24, RZ, 0x3c, !PT ;  /* 0x0000001809090212 */ /* 0x008fe400078e3cff */
[----:B------:R-:W-:-:S13]  /*0840*/  R2P PR, R23.B1, 0x7f ;  /* 0x0000007f17007804 */ /* 0x000fda0000001000 */
[----:B------:R-:W2:Y:S04]  /*0850*/  @P0 LDG.E R22, desc[UR8][R12.64+0xa0] ;  /* 0x0000a0080c160981 */ /* 0x000ea8000c1e1900 */
[----:B------:R-:W3:Y:S04]  /*0860*/  @P0 LDG.E R21, desc[UR8][R12.64+0xa4] ;  /* 0x0000a4080c150981 */ /* 0x000ee8000c1e1900 */
[----:B------:R-:W4:Y:S04]  /*0870*/  @P0 LDG.E R24, desc[UR8][R12.64+0xb0] ;  /* 0x0000b0080c180981 */ /* 0x000f28000c1e1900 */
[----:B------:R-:W4:Y:S04]  /*0880*/  @P0 LDG.E R25, desc[UR8][R12.64+0xac] ;  /* 0x0000ac080c190981 */ /* 0x000f28000c1e1900 */
[----:B------:R-:W4:Y:S01]  /*0890*/  @P2 LDG.E R26, desc[UR8][R12.64+0xd0] ;  /* 0x0000d0080c1a2981 */ /* 0x000f22000c1e1900 */
[----:B--2---:R-:W-:-:S03]  /*08a0*/  @P0 LOP3.LUT R3, R3, R22, RZ, 0x3c, !PT ;  /* 0x0000001603030212 */ /* 0x004fc600078e3cff */
[----:B------:R-:W2:Y:S01]  /*08b0*/  @P0 LDG.E R22, desc[UR8][R12.64+0xa8] ;  /* 0x0000a8080c160981 */ /* 0x000ea2000c1e1900 */
[----:B---3--:R-:W-:-:S03]  /*08c0*/  @P0 LOP3.LUT R4, R4, R21, RZ, 0x3c, !PT ;  /* 0x0000001504040212 */ /* 0x008fc600078e3cff */
[----:B------:R-:W3:Y:S01]  /*08d0*/  @P1 LDG.E R21, desc[UR8][R12.64+0xb8] ;  /* 0x0000b8080c151981 */ /* 0x000ee2000c1e1900 */
[----:B----4-:R-:W-:-:S03]  /*08e0*/  @P0 LOP3.LUT R9, R9, R24, RZ, 0x3c, !PT ;  /* 0x0000001809090212 */ /* 0x010fc600078e3cff */
[----:B------:R-:W4:Y:S01]  /*08f0*/  @P1 LDG.E R24, desc[UR8][R12.64+0xbc] ;  /* 0x0000bc080c181981 */ /* 0x000f22000c1e1900 */
[----:B--2---:R-:W-:-:S03]  /*0900*/  @P0 LOP3.LUT R5, R5, R22, RZ, 0x3c, !PT ;  /* 0x0000001605050212 */ /* 0x004fc600078e3cff */
[----:B------:R-:W2:Y:S01]  /*0910*/  @P1 LDG.E R22, desc[UR8][R12.64+0xb4] ;  /* 0x0000b4080c161981 */ /* 0x000ea2000c1e1900 */
[----:B------:R-:W-:-:S03]  /*0920*/  @P0 LOP3.LUT R8, R8, R25, RZ, 0x3c, !PT ;  /* 0x0000001908080212 */ /* 0x000fc600078e3cff */
[----:B------:R-:W2:Y:S01]  /*0930*/  @P1 LDG.E R25, desc[UR8][R12.64+0xc0] ;  /* 0x0000c0080c191981 */ /* 0x000ea2000c1e1900 */
[----:B------:R-:W-:Y:S02]  /*0940*/  LOP3.LUT P0, RZ, R23, 0x8000, RZ, 0xc0, !PT ;  /* 0x0000800017ff7812 */ /* 0x000fe4000780c0ff */
[----:B---3--:R-:W-:Y:S01]  /*0950*/  @P1 LOP3.LUT R4, R4, R21, RZ, 0x3c, !PT ;  /* 0x0000001504041212 */ /* 0x008fe200078e3cff */
[----:B------:R-:W3:Y:S01]  /*0960*/  @P2 LDG.E R23, desc[UR8][R12.64+0xd4] ;  /* 0x0000d4080c172981 */ /* 0x000ee2000c1e1900 */
[----:B----4-:R-:W-:-:S03]  /*0970*/  @P1 LOP3.LUT R5, R5, R24, RZ, 0x3c, !PT ;  /* 0x0000001805051212 */ /* 0x010fc600078e3cff */
[----:B------:R-:W4:Y:S04]  /*0980*/  @P2 LDG.E R24, desc[UR8][R12.64+0xc8] ;  /* 0x0000c8080c182981 */ /* 0x000f28000c1e1900 */
[----:B------:R-:W4:Y:S01]  /*0990*/  @P2 LDG.E R21, desc[UR8][R12.64+0xcc] ;  /* 0x0000cc080c152981 */ /* 0x000f22000c1e1900 */
[----:B--2---:R-:W-:-:S03]  /*09a0*/  @P1 LOP3.LUT R3, R3, R22, RZ, 0x3c, !PT ;  /* 0x0000001603031212 */ /* 0x004fc600078e3cff */
[----:B------:R-:W2:Y:S04]  /*09b0*/  @P0 LDG.E R28, desc[UR8][R12.64+0x13c] ;  /* 0x00013c080c1c0981 */ /* 0x000ea8000c1e1900 */
[----:B------:R-:W2:Y:S01]  /*09c0*/  @P1 LDG.E R22, desc[UR8][R12.64+0xc4] ;  /* 0x0000c4080c161981 */ /* 0x000ea2000c1e1900 */
[----:B------:R-:W-:Y:S02]  /*09d0*/  @P1 LOP3.LUT R8, R8, R25, RZ, 0x3c, !PT ;  /* 0x0000001908081212 */ /* 0x000fe400078e3cff */
[----:B------:R-:W-:Y:S02]  /*09e0*/  @P2 LOP3.LUT R5, R5, R26, RZ, 0x3c, !PT ;  /* 0x0000001a05052212 */ /* 0x000fe400078e3cff */
[----:B---3--:R-:W-:Y:S01]  /*09f0*/  @P2 LOP3.LUT R8, R8, R23, RZ, 0x3c, !PT ;  /* 0x0000001708082212 */ /* 0x008fe200078e3cff */
[----:B------:R-:W3:Y:S01]  /*0a00*/  @P3 LDG.E R26, desc[UR8][R12.64+0xe4] ;  /* 0x0000e4080c1a3981 */ /* 0x000ee2000c1e1900 */
[----:B----4-:R-:W-:-:S03]  /*0a10*/  @P2 LOP3.LUT R3, R3, R24, RZ, 0x3c, !PT ;  /* 0x0000001803032212 */ /* 0x010fc600078e3cff */
[----:B------:R-:W4:Y:S01]  /*0a20*/  @P3 LDG.E R24, desc[UR8][R12.64+0xdc] ;  /* 0x0000dc080c183981 */ /* 0x000f22000c1e1900 */
[----:B------:R-:W-:-:S03]  /*0a30*/  @P2 LOP3.LUT R4, R4, R21, RZ, 0x3c, !PT ;  /* 0x0000001504042212 */ /* 0x000fc600078e3cff */
        /* <DEDUP_REMOVED lines=8> */
[----:B------:R-:W-:-:S03]  /*0ac0*/  @P3 LOP3.LUT R4, R4, R21, RZ, 0x3c, !PT ;  /* 0x0000001504043212 */ /* 0x000fc600078e3cff */
[----:B------:R-:W4:Y:S01]  /*0ad0*/  @P4 LDG.E R21, desc[UR8][R12.64+0xf4] ;  /* 0x0000f4080c154981 */ /* 0x000f22000c1e1900 */
[----:B------:R-:W-:-:S03]  /*0ae0*/  @P3 LOP3.LUT R8, R8, R23, RZ, 0x3c, !PT ;  /* 0x0000001708083212 */ /* 0x000fc600078e3cff */
        /* <DEDUP_REMOVED lines=33> */
[----:B------:R-:W-:-:S04]  /*0d00*/  UIADD3 UR4, UPT, UPT, UR4, 0x10, URZ ;  /* 0x0000001004047890 */ /* 0x000fc8000fffe0ff */
[----:B------:R-:W-:Y:S01]  /*0d10*/  UISETP.NE.AND UP0, UPT, UR4, 0x20, UPT ;  /* 0x000000200400788c */ /* 0x000fe2000bf05270 */
[----:B---3--:R-:W-:Y:S02]  /*0d20*/  @P0 LOP3.LUT R5, R5, R26, RZ, 0x3c, !PT ;  /* 0x0000001a05050212 */ /* 0x008fe400078e3cff */
[----:B----4-:R-:W-:Y:S02]  /*0d30*/  @P0 LOP3.LUT R3, R3, R24, RZ, 0x3c, !PT ;  /* 0x0000001803030212 */ /* 0x010fe400078e3cff */
[----:B------:R-:W-:Y:S02]  /*0d40*/  @P0 LOP3.LUT R4, R4, R21, RZ, 0x3c, !PT ;  /* 0x0000001504040212 */ /* 0x000fe400078e3cff */
[----:B------:R-:W-:Y:S02]  /*0d50*/  @P0 LOP3.LUT R8, R8, R23, RZ, 0x3c, !PT ;  /* 0x0000001708080212 */ /* 0x000fe400078e3cff */
[----:B--2---:R-:W-:-:S04]  /*0d60*/  @P6 LOP3.LUT R9, R9, R22, RZ, 0x3c, !PT ;  /* 0x0000001609096212 */ /* 0x004fc800078e3cff */
[----:B------:R-:W-:Y:S01]  /*0d70*/  @P0 LOP3.LUT R9, R9, R28, RZ, 0x3c, !PT ;  /* 0x0000001c09090212 */ /* 0x000fe200078e3cff */
[----:B------:R-:W-:Y:S06]  /*0d80*/  BRA.U UP0, `(.L_x_4) ;  /* 0xfffffff5004c7547 */ /* 0x000fec000b83ffff */
[----:B------:R-:W-:-:S05]  /*0d90*/  VIADD R18, R18, 0x1 ;  /* 0x0000000112127836 */ /* 0x000fca0000000000 */
[----:B------:R-:W-:-:S13]  /*0da0*/  ISETP.NE.AND P0, PT, R18, 0x5, PT ;  /* 0x000000051200780c */ /* 0x000fda0003f05270 */
[----:B------:R-:W-:Y:S05]  /*0db0*/  @P0 BRA `(.L_x_5) ;  /* 0xfffffff400300947 */ /* 0x000fea000383ffff */
[----:B------:R0:W-:Y:S01]  /*0dc0*/  STL [R1+0x4], R3 ;  /* 0x0000040301007387 */ /* 0x0001e20000100800 */
[----:B------:R-:W-:-:S03]  /*0dd0*/  ISETP.NE.U32.AND P0, PT, R20, 0x1, PT ;  /* 0x000000011400780c */ /* 0x000fc60003f05070 */
[----:B------:R0:W-:Y:S01]  /*0de0*/  STL.64 [R1+0x8], R4 ;  /* 0x0000080401007387 */ /* 0x0001e20000100a00 */
[----:B------:R-:W-:-:S03]  /*0df0*/  ISETP.NE.AND.EX P0, PT, RZ, RZ, PT, P0 ;  /* 0x000000ffff00720c */ /* 0x000fc60003f05300 */
[----:B------:R0:W-:Y:S10]  /*0e00*/  STL.64 [R1+0x10], R8 ;  /* 0x0000100801007387 */ /* 0x0001f40000100a00 */
[----:B------:R-:W-:Y:S05]  /*0e10*/  @!P0 BRA `(.L_x_3) ;  /* 0x0000001800048947 */ /* 0x000fea0003800000 */
[----:B------:R-:W-:Y:S01]  /*0e20*/  UMOV UR4, URZ ;  /* 0x000000ff00047c82 */ /* 0x000fe20008000000 */
[----:B------:R-:W-:Y:S01]  /*0e30*/  UMOV UR5, URZ ;  /* 0x000000ff00057c82 */ /* 0x000fe20008000000 */
[----:B------:R-:W-:Y:S02]  /*0e40*/  IMAD.MOV.U32 R18, RZ, RZ, RZ ;  /* 0x000000ffff127224 */ /* 0x000fe400078e00ff */
[----:B0-----:R-:W-:Y:S02]  /*0e50*/  IMAD.MOV.U32 R3, RZ, RZ, RZ ;  /* 0x000000ffff037224 */ /* 0x001fe400078e00ff */
[----:B------:R-:W-:Y:S02]  /*0e60*/  IMAD.U32 R9, RZ, RZ, UR4 ;  /* 0x00000004ff097e24 */ /* 0x000fe4000f8e00ff */
[----:B------:R-:W-:Y:S02]  /*0e70*/  IMAD.U32 R8, RZ, RZ, UR5 ;  /* 0x00000005ff087e24 */ /* 0x000fe4000f8e00ff */
[----:B------:R-:W-:-:S02]  /*0e80*/  IMAD.U32 R5, RZ, RZ, UR4 ;  /* 0x00000004ff057e24 */ /* 0x000fc4000f8e00ff */
[----:B------:R-:W-:-:S07]  /*0e90*/  IMAD.U32 R4, RZ, RZ, UR5 ;  /* 0x00000005ff047e24 */ /* 0x000fce000f8e00ff */
.L_x_7:
[----:B------:R-:W-:-:S06]  /*0ea0*/  IMAD R17, R18, 0x4, R1 ;  /* 0x0000000412117824 */ /* 0x000fcc00078e0201 */
[----:B------:R-:W5:Y:S01]  /*0eb0*/  LDL R17, [R17+0x4] ;  /* 0x0000040011117983 */ /* 0x000f620000100800 */
[----:B------:R-:W-:Y:S01]  /*0ec0*/  IMAD.SHL.U32 R19, R18, 0x20, RZ ;  /* 0x0000002012137824 */ /* 0x000fe200078e00ff */
[----:B------:R-:W-:-:S06]  /*0ed0*/  UMOV UR4, URZ ;  /* 0x000000ff00047c82 */ /* 0x000fcc0008000000 */
.L_x_6:
        /* <DEDUP_REMOVED lines=181> */
[----:B------:R-:W-:Y:S05]  /*1a30*/  @P0 BRA `(.L_x_3) ;  /* 0x0000000800fc0947 */ /* 0x000fea0003800000 */
[----:B------:R-:W-:Y:S01]  /*1a40*/  UMOV UR4, URZ ;  /* 0x000000ff00047c82 */ /* 0x000fe20008000000 */
[----:B------:R-:W-:Y:S01]  /*1a50*/  UMOV UR5, URZ ;  /* 0x000000ff00057c82 */ /* 0x000fe20008000000 */
[----:B------:R-:W-:Y:S02]  /*1a60*/  IMAD.MOV.U32 R18, RZ, RZ, RZ ;  /* 0x000000ffff127224 */ /* 0x000fe400078e00ff */
[----:B--2---:R-:W-:Y:S02]  /*1a70*/  IMAD.MOV.U32 R3, RZ, RZ, RZ ;  /* 0x000000ffff037224 */ /* 0x004fe400078e00ff */
[----:B------:R-:W-:Y:S02]  /*1a80*/  IMAD.U32 R9, RZ, RZ, UR4 ;  /* 0x00000004ff097e24 */ /* 0x000fe4000f8e00ff */
[----:B------:R-:W-:Y:S02]  /*1a90*/  IMAD.U32 R8, RZ, RZ, UR5 ;  /* 0x00000005ff087e24 */ /* 0x000fe4000f8e00ff */
[----:B------:R-:W-:-:S02]  /*1aa0*/  IMAD.U32 R5, RZ, RZ, UR4 ;  /* 0x00000004ff057e24 */ /* 0x000fc4000f8e00ff */
[----:B------:R-:W-:-:S07]  /*1ab0*/  IMAD.U32 R4, RZ, RZ, UR5 ;  /* 0x00000005ff047e24 */ /* 0x000fce000f8e00ff */
.L_x_9:
[----:B------:R-:W-:-:S06]  /*1ac0*/  IMAD R17, R18, 0x4, R1 ;  /* 0x0000000412117824 */ /* 0x000fcc00078e0201 */
[----:B------:R-:W5:Y:S01]  /*1ad0*/  LDL R17, [R17+0x4] ;  /* 0x0000040011117983 */ /* 0x000f620000100800 */
[----:B------:R-:W-:Y:S01]  /*1ae0*/  IMAD.SHL.U32 R19, R18, 0x20, RZ ;  /* 0x0000002012137824 */ /* 0x000fe200078e00ff */
[----:B------:R-:W-:-:S06]  /*1af0*/  UMOV UR4, URZ ;  /* 0x000000ff00047c82 */ /* 0x000fcc0008000000 */
.L_x_8:
        /* <DEDUP_REMOVED lines=10> */
[----:B------:R-:W4:Y:S04]  /*1ba0*/  @!P0 LDG.E R20, desc[UR8][R12.64] ;  /* 0x000000080c148981 */ /* 0x000f28000c1e1900 */
[----:B------:R-:W4:Y:S04]  /*1bb0*/  @P3 LDG.E R21, desc[UR8][R12.64+0x4c] ;  /* 0x00004c080c153981 */ /* 0x000f28000c1e1900 */
[----:B------:R-:W4:Y:S04]  /*1bc0*/  @!P0 LDG.E R23, desc[UR8][R12.64+0xc] ;  /* 0x00000c080c178981 */ /* 0x000f28000c1e1900 */
[----:B------:R-:W4:Y:S01]  /*1bd0*/  @P4 LDG.E R25, desc[UR8][R12.64+0x54] ;  /* 0x000054080c194981 */ /* 0x000f22000c1e1900 */
[----:B--2---:R-:W-:-:S03]  /*1be0*/  @!P0 LOP3.LUT R9, R9, R22, RZ, 0x3c, !PT ;  /* 0x0000001609098212 */ /* 0x004fc600078e3cff */
[----:B------:R-:W2:Y:S01]  /*1bf0*/  @P4 LDG.E R22, desc[UR8][R12.64+0x60] ;  /* 0x000060080c164981 */ /* 0x000ea2000c1e1900 */
[----:B---3--:R-:W-:-:S03]  /*1c00*/  @P1 LOP3.LUT R9, R9, R26, RZ, 0x3c, !PT ;  /* 0x0000001a09091212 */ /* 0x008fc600078e3cff */
[----:B------:R-:W3:Y:S01]  /*1c10*/  @P5 LDG.E R26, desc[UR8][R12.64+0x74] ;  /* 0x000074080c1a5981 */ /* 0x000ee2000c1e1900 */
[----:B----4-:R-:W-:Y:S02]  /*1c20*/  @P2 LOP3.LUT R9, R9, R28, RZ, 0x3c, !PT ;  /* 0x0000001c09092212 */ /* 0x010fe400078e3cff */
[----:B------:R-:W-:Y:S02]  /*1c30*/  @!P0 LOP3.LUT R3, R3, R20, RZ, 0x3c, !PT ;  /* 0x0000001403038212 */ /* 0x000fe400078e3cff */
[----:B------:R-:W4:Y:S01]  /*1c40*/  @!P0 LDG.E R20, desc[UR8][R12.64+0x8] ;  /* 0x000008080c148981 */ /* 0x000f22000c1e1900 */
[----:B------:R-:W-:-:S03]  /*1c50*/  @P3 LOP3.LUT R9, R9, R21, RZ, 0x3c, !PT ;  /* 0x0000001509093212 */ /* 0x000fc600078e3cff */
[----:B------:R-:W3:Y:S01]  /*1c60*/  @!P0 LDG.E R21, desc[UR8][R12.64+0x4] ;  /* 0x000004080c158981 */ /* 0x000ee2000c1e1900 */
[----:B------:R-:W-:-:S03]  /*1c70*/  @!P0 LOP3.LUT R8, R8, R23, RZ, 0x3c, !PT ;  /* 0x0000001708088212 */ /* 0x000fc600078e3cff */
[----:B------:R-:W3:Y:S01]  /*1c80*/  @P1 LDG.E R23, desc[UR8][R12.64+0x20] ;  /* 0x000020080c171981 */ /* 0x000ee2000c1e1900 */
[----:B--2---:R-:W-:-:S03]  /*1c90*/  @P4 LOP3.LUT R9, R9, R22, RZ, 0x3c, !PT ;  /* 0x0000001609094212 */ /* 0x004fc600078e3cff */
[----:B------:R-:W2:Y:S01]  /*1ca0*/  @P1 LDG.E R22, desc[UR8][R12.64+0x1c] ;  /* 0x00001c080c161981 */ /* 0x000ea2000c1e1900 */
[----:B----4-:R-:W-:-:S03]  /*1cb0*/  @!P0 LOP3.LUT R5, R5, R20, RZ, 0x3c, !PT ;  /* 0x0000001405058212 */ /* 0x010fc600078e3cff */
[----:B------:R-:W4:Y:S01]  /*1cc0*/  @P1 LDG.E R20, desc[UR8][R12.64+0x14] ;  /* 0x000014080c141981 */ /* 0x000f22000c1e1900 */
[----:B---3--:R-:W-:-:S03]  /*1cd0*/  @!P0 LOP3.LUT R4, R4, R21, RZ, 0x3c, !PT ;  /* 0x0000001504048212 */ /* 0x008fc600078e3cff */
[----:B------:R-:W3:Y:S01]  /*1ce0*/  @P1 LDG.E R21, desc[UR8][R12.64+0x18] ;  /* 0x000018080c151981 */ /* 0x000ee2000c1e1900 */
[----:B------:R-:W-:-:S03]  /*1cf0*/  @P5 LOP3.LUT R9, R9, R26, RZ, 0x3c, !PT ;  /* 0x0000001a09095212 */ /* 0x000fc600078e3cff */
[----:B------:R-:W3:Y:S01]  /*1d00*/  @P6 LDG.E R26, desc[UR8][R12.64+0x88] ;  /* 0x000088080c1a6981 */ /* 0x000ee2000c1e1900 */
[----:B------:R-:W-:-:S03]  /*1d10*/  @P1 LOP3.LUT R8, R8, R23, RZ, 0x3c, !PT ;  /* 0x0000001708081212 */ /* 0x000fc600078e3cff */
[----:B------:R-:W3:Y:S01]  /*1d20*/  @P2 LDG.E R23, desc[UR8][R12.64+0x34] ;  /* 0x000034080c172981 */ /* 0x000ee2000c1e1900 */
[----:B--2---:R-:W-:-:S03]  /*1d30*/  @P1 LOP3.LUT R5, R5, R22, RZ, 0x3c, !PT ;  /* 0x0000001605051212 */ /* 0x004fc600078e3cff */
[----:B------:R-:W2:Y:S01]  /*1d40*/  @P2 LDG.E R22, desc[UR8][R12.64+0x30] ;  /* 0x000030080c162981 */ /* 0x000ea2000c1e1900 */
[----:B----4-:R-:W-:-:S03]  /*1d50*/  @P1 LOP3.LUT R3, R3, R20, RZ, 0x3c, !PT ;  /* 0x0000001403031212 */ /* 0x010fc600078e3cff */
[----:B------:R-:W4:Y:S01]  /*1d60*/  @P2 LDG.E R20, desc[UR8][R12.64+0x28] ;  /* 0x000028080c142981 */ /* 0x000f22000c1e1900 */
[----:B---3--:R-:W-:-:S03]  /*1d70*/  @P1 LOP3.LUT R4, R4, R21, RZ, 0x3c, !PT ;  /* 0x0000001504041212 */ /* 0x008fc600078e3cff */
        /* <DEDUP_REMOVED lines=21> */
[----:B------:R-:W-:Y:S02]  /*1ed0*/  @P4 LOP3.LUT R4, R4, R25, RZ, 0x3c, !PT ;  /* 0x0000001904044212 */ /* 0x000fe400078e3cff */
[----:B------:R-:W-:Y:S01]  /*1ee0*/  LOP3.LUT P0, RZ, R24, 0x80, RZ, 0xc0, !PT ;  /* 0x0000008018ff7812 */ /* 0x000fe2000780c0ff */
        /* <DEDUP_REMOVED lines=20> */
[----:B------:R-:W-:Y:S02]  /*2030*/  @P0 LOP3.LUT R9, R9, R26, RZ, 0x3c, !PT ;  /* 0x0000001a09090212 */ /* 0x000fe400078e3cff */
[----:B------:R-:W-:Y:S02]  /*2040*/  @P0 LOP3.LUT R8, R8, R23, RZ, 0x3c, !PT ;  /* 0x0000001708080212 */ /* 0x000fe400078e3cff */
[----:B--2---:R-:W-:Y:S02]  /*2050*/  @P0 LOP3.LUT R5, R5, R22, RZ, 0x3c, !PT ;  /* 0x0000001605050212 */ /* 0x004fe400078e3cff */
[----:B----4-:R-:W-:Y:S02]  /*2060*/  @P0 LOP3.LUT R3, R3, R20, RZ, 0x3c, !PT ;  /* 0x0000001403030212 */ /* 0x010fe400078e3cff */
[----:B---3--:R-:W-:-:S02]  /*2070*/  @P0 LOP3.LUT R4, R4, R21, RZ, 0x3c, !PT ;  /* 0x0000001504040212 */ /* 0x008fc400078e3cff */
[----:B------:R-:W-:-:S13]  /*2080*/  R2P PR, R24.B1, 0x7f ;  /* 0x0000007f18007804 */ /* 0x000fda0000001000 */
[----:B------:R-:W2:Y:S04]  /*2090*/  @P0 LDG.E R20, desc[UR8][R12.64+0xa0] ;  /* 0x0000a0080c140981 */ /* 0x000ea8000c1e1900 */
[----:B------:R-:W3:Y:S04]  /*20a0*/  @P0 LDG.E R22, desc[UR8][R12.64+0xa8] ;  /* 0x0000a8080c160981 */ /* 0x000ee8000c1e1900 */
[----:B------:R-:W4:Y:S04]  /*20b0*/  @P0 LDG.E R21, desc[UR8][R12.64+0xa4] ;  /* 0x0000a4080c150981 */ /* 0x000f28000c1e1900 */
        /* <DEDUP_REMOVED lines=13> */
[----:B--2---:R-:W-:Y:S02]  /*2190*/  @P0 LOP3.LUT R9, R9, R20, RZ, 0x3c, !PT ;  /* 0x0000001409090212 */ /* 0x004fe400078e3cff */
[----:B------:R-:W-:Y:S01]  /*21a0*/  LOP3.LUT P0, RZ, R24, 0x8000, RZ, 0xc0, !PT ;  /* 0x0000800018ff7812 */ /* 0x000fe2000780c0ff */
[----:B------:R-:W2:Y:S01]  /*21b0*/  @P2 LDG.E R20, desc[UR8][R12.64+0xd8] ;  /* 0x0000d8080c142981 */ /* 0x000ea2000c1e1900 */
[----:B---3--:R-:W-:-:S03]  /*21c0*/  @P1 LOP3.LUT R3, R3, R22, RZ, 0x3c, !PT ;  /* 0x0000001603031212 */ /* 0x008fc600078e3cff */
[----:B------:R-:W3:Y:S04]  /*21d0*/  @P1 LDG.E R22, desc[UR8][R12.64+0xc4] ;  /* 0x0000c4080c161981 */ /* 0x000ee8000c1e1900 */
[----:B------:R-:W2:Y:S01]  /*21e0*/  @P2 LDG.E R24, desc[UR8][R12.64+0xc8] ;  /* 0x0000c8080c182981 */ /* 0x000ea2000c1e1900 */
[----:B------:R-:W-:Y:S02]  /*21f0*/  @P1 LOP3.LUT R4, R4, R25, RZ, 0x3c, !PT ;  /* 0x0000001904041212 */ /* 0x000fe400078e3cff */
[----:B----4-:R-:W-:Y:S01]  /*2200*/  @P1 LOP3.LUT R8, R8, R21, RZ, 0x3c, !PT ;  /* 0x0000001508081212 */ /* 0x010fe200078e3cff */
[----:B------:R-:W4:Y:S01]  /*2210*/  @P2 LDG.E R25, desc[UR8][R12.64+0xd4] ;  /* 0x0000d4080c192981 */ /* 0x000f22000c1e1900 */
[----:B------:R-:W-:-:S03]  /*2220*/  @P2 LOP3.LUT R4, R4, R23, RZ, 0x3c, !PT ;  /* 0x0000001704042212 */ /* 0x000fc600078e3cff */
[----:B------:R-:W4:Y:S01]  /*2230*/  @P3 LDG.E R21, desc[UR8][R12.64+0xe0] ;  /* 0x0000e0080c153981 */ /* 0x000f22000c1e1900 */
[----:B------:R-:W-:-:S03]  /*2240*/  @P2 LOP3.LUT R5, R5, R26, RZ, 0x3c, !PT ;  /* 0x0000001a05052212 */ /* 0x000fc600078e3cff */
[----:B------:R-:W4:Y:S04]  /*2250*/  @P3 LDG.E R23, desc[UR8][R12.64+0xe8] ;  /* 0x0000e8080c173981 */ /* 0x000f28000c1e1900 */
[----:B------:R-:W4:Y:S01]  /*2260*/  @P3 LDG.E R26, desc[UR8][R12.64+0xec] ;  /* 0x0000ec080c1a3981 */ /* 0x000f22000c1e1900 */
[----:B---3--:R-:W-:-:S03]  /*2270*/  @P1 LOP3.LUT R9, R9, R22, RZ, 0x3c, !PT ;  /* 0x0000001609091212 */ /* 0x008fc600078e3cff */
[----:B------:R-:W3:Y:S01]  /*2280*/  @P3 LDG.E R22, desc[UR8][R12.64+0xdc] ;  /* 0x0000dc080c163981 */ /* 0x000ee2000c1e1900 */
[----:B--2---:R-:W-:-:S03]  /*2290*/  @P2 LOP3.LUT R3, R3, R24, RZ, 0x3c, !PT ;  /* 0x0000001803032212 */ /* 0x004fc600078e3cff */
[----:B------:R-:W2:Y:S01]  /*22a0*/  @P3 LDG.E R24, desc[UR8][R12.64+0xe4] ;  /* 0x0000e4080c183981 */ /* 0x000ea2000c1e1900 */
[----:B------:R-:W-:Y:S02]  /*22b0*/  @P2 LOP3.LUT R9, R9, R20, RZ, 0x3c, !PT ;  /* 0x0000001409092212 */ /* 0x000fe400078e3cff */
[----:B----4-:R-:W-:Y:S01]  /*22c0*/  @P2 LOP3.LUT R8, R8, R25, RZ, 0x3c, !PT ;  /* 0x0000001908082212 */ /* 0x010fe200078e3cff */
[----:B------:R-:W4:Y:S01]  /*22d0*/  @P4 LDG.E R20, desc[UR8][R12.64+0xf0] ;  /* 0x0000f0080c144981 */ /* 0x000f22000c1e1900 */
[----:B------:R-:W-:-:S03]  /*22e0*/  @P3 LOP3.LUT R4, R4, R21, RZ, 0x3c, !PT ;  /* 0x0000001504043212 */ /* 0x000fc600078e3cff */
        /* <DEDUP_REMOVED lines=10> */
[----:B----4-:R-:W-:-:S03]  /*2390*/  @P4 LOP3.LUT R3, R3, R20, RZ, 0x3c, !PT ;  /* 0x0000001403034212 */ /* 0x010fc600078e3cff */
[----:B------:R-:W4:Y:S01]  /*23a0*/  @P5 LDG.E R20, desc[UR8][R12.64+0x10c] ;  /* 0x00010c080c145981 */ /* 0x000f22000c1e1900 */
[----:B------:R-:W-:-:S03]  /*23b0*/  @P4 LOP3.LUT R4, R4, R21, RZ, 0x3c, !PT ;  /* 0x0000001504044212 */ /* 0x000fc600078e3cff */
[----:B------:R-:W4:Y:S01]  /*23c0*/  @P5 LDG.E R21, desc[UR8][R12.64+0x110] ;  /* 0x000110080c155981 */ /* 0x000f22000c1e1900 */
[----:B------:R-:W-:-:S03]  /*23d0*/  @P4 LOP3.LUT R8, R8, R23, RZ, 0x3c, !PT ;  /* 0x0000001708084212 */ /* 0x000fc600078e3cff */
[----:B------:R-:W4:Y:S01]  /*23e0*/  @P6 LDG.E R23, desc[UR8][R12.64+0x11c] ;  /* 0x00011c080c176981 */ /* 0x000f22000c1e1900 */
[----:B------:R-:W-:-:S03]  /*23f0*/  @P5 LOP3.LUT R3, R3, R26, RZ, 0x3c, !PT ;  /* 0x0000001a03035212 */ /* 0x000fc600078e3cff */
        /* <DEDUP_REMOVED lines=9> */
[----:B------:R-:W4:Y:S04]  /*2490*/  @P6 LDG.E R21, desc[UR8][R12.64+0x124] ;  /* 0x000124080c156981 */ /* 0x000f28000c1e1900 */
[----:B------:R-:W4:Y:S01]  /*24a0*/  @P6 LDG.E R20, desc[UR8][R12.64+0x128] ;  /* 0x000128080c146981 */ /* 0x000f22000c1e1900 */
[----:B------:R-:W-:Y:S02]  /*24b0*/  @P6 LOP3.LUT R4, R4, R23, RZ, 0x3c, !PT ;  /* 0x0000001704046212 */ /* 0x000fe400078e3cff */
[----:B------:R-:W-:Y:S01]  /*24c0*/  @P6 LOP3.LUT R5, R5, R26, RZ, 0x3c, !PT ;  /* 0x0000001a05056212 */ /* 0x000fe200078e3cff */
[----:B------:R-:W4:Y:S04]  /*24d0*/  @P0 LDG.E R23, desc[UR8][R12.64+0x130] ;  /* 0x000130080c170981 */ /* 0x000f28000c1e1900 */
[----:B------:R-:W4:Y:S01]  /*24e0*/  @P0 LDG.E R26, desc[UR8][R12.64+0x13c] ;  /* 0x00013c080c1a0981 */ /* 0x000f22000c1e1900 */
[----:B---3--:R-:W-:-:S03]  /*24f0*/  @P5 LOP3.LUT R9, R9, R22, RZ, 0x3c, !PT ;  /* 0x0000001609095212 */ /* 0x008fc600078e3cff */
[----:B------:R-:W3:Y:S01]  /*2500*/  @P0 LDG.E R22, desc[UR8][R12.64+0x12c] ;  /* 0x00012c080c160981 */ /* 0x000ee2000c1e1900 */
[----:B--2---:R-:W-:-:S03]  /*2510*/  @P6 LOP3.LUT R3, R3, R24, RZ, 0x3c, !PT ;  /* 0x0000001803036212 */ /* 0x004fc600078e3cff */
[----:B------:R-:W2:Y:S01]  /*2520*/  @P0 LDG.E R24, desc[UR8][R12.64+0x134] ;  /* 0x000134080c180981 */ /* 0x000ea2000c1e1900 */
[----:B------:R-:W-:-:S04]  /*2530*/  UIADD3 UR4, UPT, UPT, UR4, 0x10, URZ ;  /* 0x0000001004047890 */ /* 0x000fc8000fffe0ff */
[----:B------:R-:W-:Y:S01]  /*2540*/  UISETP.NE.AND UP0, UPT, UR4, 0x20, UPT ;  /* 0x000000200400788c */ /* 0x000fe2000bf05270 */
[----:B----4-:R-:W-:Y:S02]  /*2550*/  @P6 LOP3.LUT R8, R8, R21, RZ, 0x3c, !PT ;  /* 0x0000001508086212 */ /* 0x010fe400078e3cff */
[----:B------:R-:W-:Y:S02]  /*2560*/  @P6 LOP3.LUT R9, R9, R20, RZ, 0x3c, !PT ;  /* 0x0000001409096212 */ /* 0x000fe400078e3cff */
[----:B------:R-:W-:Y:S02]  /*2570*/  @P0 LOP3.LUT R8, R8, R25, RZ, 0x3c, !PT ;  /* 0x0000001908080212 */ /* 0x000fe400078e3cff */
[----:B------:R-:W-:Y:S02]  /*2580*/  @P0 LOP3.LUT R4, R4, R23, RZ, 0x3c, !PT ;  /* 0x0000001704040212 */ /* 0x000fe400078e3cff */
[----:B------:R-:W-:Y:S02]  /*2590*/  @P0 LOP3.LUT R9, R9, R26, RZ, 0x3c, !PT ;  /* 0x0000001a09090212 */ /* 0x000fe400078e3cff */
[----:B---3--:R-:W-:-:S02]  /*25a0*/  @P0 LOP3.LUT R3, R3, R22, RZ, 0x3c, !PT ;  /* 0x0000001603030212 */ /* 0x008fc400078e3cff */
[----:B--2---:R-:W-:Y:S01]  /*25b0*/  @P0 LOP3.LUT R5, R5, R24, RZ, 0x3c, !PT ;  /* 0x0000001805050212 */ /* 0x004fe200078e3cff */
[----:B------:R-:W-:Y:S06]  /*25c0*/  BRA.U UP0, `(.L_x_8) ;  /* 0xfffffff5004c7547 */ /* 0x000fec000b83ffff */
[----:B------:R-:W-:-:S05]  /*25d0*/  VIADD R18, R18, 0x1 ;  /* 0x0000000112127836 */ /* 0x000fca0000000000 */
[----:B------:R-:W-:-:S13]  /*25e0*/  ISETP.NE.AND P0, PT, R18, 0x5, PT ;  /* 0x000000051200780c */ /* 0x000fda0003f05270 */
[----:B------:R-:W-:Y:S05]  /*25f0*/  @P0 BRA `(.L_x_9) ;  /* 0xfffffff400300947 */ /* 0x000fea000383ffff */
[----:B------:R3:W-:Y:S04]  /*2600*/  STL [R1+0x4], R3 ;  /* 0x0000040301007387 */ /* 0x0007e80000100800 */
[----:B------:R3:W-:Y:S04]  /*2610*/  STL.64 [R1+0x8], R4 ;  /* 0x0000080401007387 */ /* 0x0007e80000100a00 */
[----:B------:R3:W-:Y:S02]  /*2620*/  STL.64 [R1+0x10], R8 ;  /* 0x0000100801007387 */ /* 0x0007e40000100a00 */
.L_x_3:
[----:B------:R-:W-:Y:S05]  /*2630*/  BSYNC.RECONVERGENT B1 ;  /* 0x0000000000017941 */ /* 0x000fea0003800200 */
.L_x_2:
[C---:B------:R-:W-:Y:S01]  /*2640*/  ISETP.GT.U32.AND P0, PT, R15.reuse, 0x3, PT ;  /* 0x000000030f00780c */ /* 0x040fe20003f04070 */
[----:B------:R-:W-:Y:S01]  /*2650*/  VIADD R14, R14, 0x1 ;  /* 0x000000010e0e7836 */ /* 0x000fe20000000000 */
[--C-:B------:R-:W-:Y:S02]  /*2660*/  SHF.R.U64 R15, R15, 0x2, R16.reuse ;  /* 0x000000020f0f7819 */ /* 0x100fe40000001210 */
[----:B------:R-:W-:Y:S02]  /*2670*/  ISETP.GT.U32.AND.EX P0, PT, R16, RZ, PT, P0 ;  /* 0x000000ff1000720c */ /* 0x000fe40003f04100 */
[----:B------:R-:W-:-:S11]  /*2680*/  SHF.R.U32.HI R16, RZ, 0x2, R16 ;  /* 0x00000002ff107819 */ /* 0x000fd60000011610 */
[----:B------:R-:W-:Y:S05]  /*2690*/  @P0 BRA `(.L_x_10) ;  /* 0xffffffd800cc0947 */ /* 0x000fea000383ffff */
.L_x_1:
[----:B------:R-:W-:Y:S05]  /*26a0*/  BSYNC.RECONVERGENT B0 ;  /* 0x0000000000007941 */ /* 0x000fea0003800200 */
.L_x_0:
[----:B------:R-:W4:Y:S01]  /*26b0*/  LDC R23, c[0x0][0x398] ;  /* 0x0000e600ff177b82 */ /* 0x000f220000000800 */
[----:B------:R0:W-:Y:S01]  /*26c0*/  STL.64 [R1+0x18], RZ ;  /* 0x000018ff01007387 */ /* 0x0001e20000100a00 */
[----:B------:R-:W-:Y:S01]  /*26d0*/  BSSY.RECONVERGENT B0, `(.L_x_11) ;  /* 0x00000d1000007945 */ /* 0x000fe20003800200 */
[----:B------:R-:W-:Y:S02]  /*26e0*/  IMAD.MOV.U32 R22, RZ, RZ, R9 ;  /* 0x000000ffff167224 */ /* 0x000fe400078e0009 */
[----:B------:R0:W-:Y:S04]  /*26f0*/  STL [R1+0x20], RZ ;  /* 0x000020ff01007387 */ /* 0x0001e80000100800 */
[----:B------:R0:W-:Y:S01]  /*2700*/  STL.64 [R1+0x28], RZ ;  /* 0x000028ff01007387 */ /* 0x0001e20000100a00 */
[----:B----4-:R-:W-:-:S04]  /*2710*/  ISETP.GE.AND P0, PT, R23, 0x1, PT ;  /* 0x000000011700780c */ /* 0x010fc80003f06270 */
[----:B------:R-:W-:Y:S01]  /*2720*/  ISETP.NE.OR P1, PT, R0, RZ, !P0 ;  /* 0x000000ff0000720c */ /* 0x000fe20004725670 */
[----:B------:R-:W-:Y:S02]  /*2730*/  IMAD.MOV.U32 R0, RZ, RZ, R4 ;  /* 0x000000ffff007224 */ /* 0x000fe400078e0004 */
[----:B0123--:R-:W-:Y:S02]  /*2740*/  IMAD.MOV.U32 R4, RZ, RZ, R5 ;  /* 0x000000ffff047224 */ /* 0x00ffe400078e0005 */
[----:B------:R-:W-:-:S08]  /*2750*/  IMAD.MOV.U32 R5, RZ, RZ, R8 ;  /* 0x000000ffff057224 */ /* 0x000fd000078e0008 */
[----:B------:R-:W-:Y:S05]  /*2760*/  @P1 BRA `(.L_x_12) ;  /* 0x0000000c001c1947 */ /* 0x000fea0003800000 */
[C---:B------:R-:W-:Y:S01]  /*2770*/  ISETP.GE.U32.AND P1, PT, R23.reuse, 0x8, PT ;  /* 0x000000081700780c */ /* 0x040fe20003f26070 */
[----:B------:R-:W-:Y:S01]  /*2780*/  IMAD.MOV.U32 R24, RZ, RZ, RZ ;  /* 0x000000ffff187224 */ /* 0x000fe200078e00ff */
[----:B------:R-:W-:-:S04]  /*2790*/  LOP3.LUT R21, R23, 0x7, RZ, 0xc0, !PT ;  /* 0x0000000717157812 */ /* 0x000fc800078ec0ff */
[----:B------:R-:W-:-:S07]  /*27a0*/  ISETP.NE.AND P2, PT, R21, RZ, PT ;  /* 0x000000ff1500720c */ /* 0x000fce0003f45270 */
[----:B------:R-:W-:Y:S06]  /*27b0*/  @!P1 BRA `(.L_x_13) ;  /* 0x0000000400649947 */ /* 0x000fec0003800000 */
[----:B------:R-:W0:Y:S01]  /*27c0*/  S2UR UR5, SR_CgaCtaId ;  /* 0x00000000000579c3 */ /* 0x000e220000008800 */
[----:B------:R-:W1:Y:S01]  /*27d0*/  LDCU.64 UR6, c[0x0][0x390] ;  /* 0x00007200ff0677ac */ /* 0x000e620008000a00 */
[----:B------:R-:W-:Y:S01]  /*27e0*/  LOP3.LUT R24, R23, 0x7ffffff8, RZ, 0xc0, !PT ;  /* 0x7ffffff817187812 */ /* 0x000fe200078ec0ff */
[----:B------:R-:W-:-:S04]  /*27f0*/  UMOV UR4, 0x400 ;  /* 0x0000040000047882 */ /* 0x000fc80000000000 */
[----:B------:R-:W-:Y:S01]  /*2800*/  IMAD.MOV R20, RZ, RZ, -R24 ;  /* 0x000000ffff147224 */ /* 0x000fe200078e0a18 */
[----:B-1----:R-:W-:Y:S02]  /*2810*/  UIADD3 UR6, UP0, UPT, UR6, 0x70, URZ ;  /* 0x0000007006067890 */ /* 0x002fe4000ff1e0ff */
[----:B0-----:R-:W-:-:S04]  /*2820*/  ULEA UR4, UR5, UR4, 0x18 ;  /* 0x0000000405047291 */ /* 0x001fc8000f8ec0ff */
[----:B------:R-:W-:Y:S01]  /*2830*/  IMAD.U32 R25, RZ, RZ, UR6 ;  /* 0x00000006ff197e24 */ /* 0x000fe2000f8e00ff */
[----:B------:R-:W-:Y:S02]  /*2840*/  UIADD3.X UR5, UPT, UPT, URZ, UR7, URZ, UP0, !UPT ;  /* 0x00000007ff057290 */ /* 0x000fe400087fe4ff */
[----:B------:R-:W-:-:S04]  /*2850*/  UIADD3 UR4, UPT, UPT, UR4, 0x70, URZ ;  /* 0x0000007004047890 */ /* 0x000fc8000fffe0ff */
[----:B------:R-:W-:-:S08]  /*2860*/  IMAD.U32 R28, RZ, RZ, UR5 ;  /* 0x00000005ff1c7e24 */ /* 0x000fd0000f8e00ff */
.L_x_14:
[----:B------:R-:W-:Y:S02]  /*2870*/  IMAD.MOV.U32 R26, RZ, RZ, R25 ;  /* 0x000000ffff1a7224 */ /* 0x000fe400078e0019 */
[----:B------:R-:W-:-:S05]  /*2880*/  IMAD.MOV.U32 R27, RZ, RZ, R28 ;  /* 0x000000ffff1b7224 */ /* 0x000fca00078e001c */
[----:B0-----:R-:W2:Y:S04]  /*2890*/  LDG.E R8, desc[UR8][R26.64+-0x70] ;  /* 0xffff90081a087981 */ /* 0x001ea8000c1e1900 */
[----:B------:R-:W2:Y:S04]  /*28a0*/  LDG.E R9, desc[UR8][R26.64+-0x6c] ;  /* 0xffff94081a097981 */ /* 0x000ea8000c1e1900 */
[----:B------:R-:W2:Y:S04]  /*28b0*/  LDG.E R10, desc[UR8][R26.64+-0x68] ;  /* 0xffff98081a0a7981 */ /* 0x000ea8000c1e1900 */
[----:B------:R-:W2:Y:S04]  /*28c0*/  LDG.E R11, desc[UR8][R26.64+-0x64] ;  /* 0xffff9c081a0b7981 */ /* 0x000ea8000c1e1900 */
[----:B------:R-:W3:Y:S04]  /*28d0*/  LDG.E R12, desc[UR8][R26.64+-0x60] ;  /* 0xffffa0081a0c7981 */ /* 0x000ee8000c1e1900 */
[----:B------:R-:W3:Y:S04]  /*28e0*/  LDG.E R13, desc[UR8][R26.64+-0x5c] ;  /* 0xffffa4081a0d7981 */ /* 0x000ee8000c1e1900 */
[----:B------:R-:W3:Y:S04]  /*28f0*/  LDG.E R14, desc[UR8][R26.64+-0x58] ;  /* 0xffffa8081a0e7981 */ /* 0x000ee8000c1e1900 */
[----:B------:R-:W3:Y:S04]  /*2900*/  LDG.E R15, desc[UR8][R26.64+-0x54] ;  /* 0xffffac081a0f7981 */ /* 0x000ee8000c1e1900 */
[----:B------:R-:W4:Y:S04]  /*2910*/  LDG.E R16, desc[UR8][R26.64+-0x30] ;  /* 0xffffd0081a107981 */ /* 0x000f28000c1e1900 */
[----:B------:R-:W4:Y:S04]  /*2920*/  LDG.E R17, desc[UR8][R26.64+-0x2c] ;  /* 0xffffd4081a117981 */ /* 0x000f28000c1e1900 */
[----:B------:R-:W4:Y:S04]  /*2930*/  LDG.E R18, desc[UR8][R26.64+-0x28] ;  /* 0xffffd8081a127981 */ /* 0x000f28000c1e1900 */
[----:B------:R-:W4:Y:S04]  /*2940*/  LDG.E R19, desc[UR8][R26.64+-0x24] ;  /* 0xffffdc081a137981 */ /* 0x000f28000c1e1900 */
[----:B--2---:R0:W-:Y:S04]  /*2950*/  STS.128 [UR4+-0x70], R8 ;  /* 0xffff9008ff007988 */ /* 0x0041e80008000c04 */
[----:B0-----:R-:W2:Y:S04]  /*2960*/  LDG.E R8, desc[UR8][R26.64+-0x50] ;  /* 0xffffb0081a087981 */ /* 0x001ea8000c1e1900 */
[----:B---3--:R0:W-:Y:S04]  /*2970*/  STS.128 [UR4+-0x60], R12 ;  /* 0xffffa00cff007988 */ /* 0x0081e80008000c04 */
[----:B------:R-:W2:Y:S04]  /*2980*/  LDG.E R9, desc[UR8][R26.64+-0x4c] ;  /* 0xffffb4081a097981 */ /* 0x000ea8000c1e1900 */
[----:B------:R-:W2:Y:S04]  /*2990*/  LDG.E R10, desc[UR8][R26.64+-0x48] ;  /* 0xffffb8081a0a7981 */ /* 0x000ea8000c1e1900 */
[----:B------:R-:W2:Y:S04]  /*29a0*/  LDG.E R11, desc[UR8][R26.64+-0x44] ;  /* 0xffffbc081a0b7981 */ /* 0x000ea8000c1e1900 */
[----:B0-----:R-:W3:Y:S04]  /*29b0*/  LDG.E R12, desc[UR8][R26.64+-0x40] ;  /* 0xffffc0081a0c7981 */ /* 0x001ee8000c1e1900 */
[----:B------:R-:W3:Y:S04]  /*29c0*/  LDG.E R13, desc[UR8][R26.64+-0x3c] ;  /* 0xffffc4081a0d7981 */ /* 0x000ee8000c1e1900 */
[----:B------:R-:W3:Y:S04]  /*29d0*/  LDG.E R14, desc[UR8][R26.64+-0x38] ;  /* 0xffffc8081a0e7981 */ /* 0x000ee8000c1e1900 */
[----:B------:R-:W3:Y:S04]  /*29e0*/  LDG.E R15, desc[UR8][R26.64+-0x34] ;  /* 0xffffcc081a0f7981 */ /* 0x000ee8000c1e1900 */
[----:B----4-:R0:W-:Y:S04]  /*29f0*/  STS.128 [UR4+-0x30], R16 ;  /* 0xffffd010ff007988 */ /* 0x0101e80008000c04 */
[----:B0-----:R-:W4:Y:S04]  /*2a00*/  LDG.E R16, desc[UR8][R26.64] ;  /* 0x000000081a107981 */ /* 0x001f28000c1e1900 */
        /* <DEDUP_REMOVED lines=13> */
[----:B----4-:R0:W-:Y:S04]  /*2ae0*/  STS.128 [UR4], R16 ;  /* 0x00000010ff007988 */ /* 0x0101e80008000c04 */
        /* <DEDUP_REMOVED lines=14> */
[----:B----4-:R0:W-:Y:S04]  /*2bd0*/  STS.128 [UR4+0x30], R16 ;  /* 0x00003010ff007988 */ /* 0x0101e80008000c04 */
[----:B0-----:R-:W4:Y:S04]  /*2be0*/  LDG.E R16, desc[UR8][R26.64+0x60] ;  /* 0x000060081a107981 */ /* 0x001f28000c1e1900 */
[----:B------:R-:W4:Y:S04]  /*2bf0*/  LDG.E R17, desc[UR8][R26.64+0x64] ;  /* 0x000064081a117981 */ /* 0x000f28000c1e1900 */
[----:B------:R-:W4:Y:S04]  /*2c00*/  LDG.E R18, desc[UR8][R26.64+0x68] ;  /* 0x000068081a127981 */ /* 0x000f28000c1e1900 */
[----:B------:R-:W4:Y:S04]  /*2c10*/  LDG.E R19, desc[UR8][R26.64+0x6c] ;  /* 0x00006c081a137981 */ /* 0x000f28000c1e1900 */
[----:B--2---:R0:W-:Y:S04]  /*2c20*/  STS.128 [UR4+0x10], R8 ;  /* 0x00001008ff007988 */ /* 0x0041e80008000c04 */
[----:B0-----:R-:W2:Y:S04]  /*2c30*/  LDG.E R8, desc[UR8][R26.64+0x40] ;  /* 0x000040081a087981 */ /* 0x001ea8000c1e1900 */
[----:B---3--:R0:W-:Y:S04]  /*2c40*/  STS.128 [UR4+0x20], R12 ;  /* 0x0000200cff007988 */ /* 0x0081e80008000c04 */
[----:B------:R-:W2:Y:S04]  /*2c50*/  LDG.E R9, desc[UR8][R26.64+0x44] ;  /* 0x000044081a097981 */ /* 0x000ea8000c1e1900 */
[----:B------:R-:W2:Y:S04]  /*2c60*/  LDG.E R10, desc[UR8][R26.64+0x48] ;  /* 0x000048081a0a7981 */ /* 0x000ea8000c1e1900 */
[----:B------:R-:W2:Y:S04]  /*2c70*/  LDG.E R11, desc[UR8][R26.64+0x4c] ;  /* 0x00004c081a0b7981 */ /* 0x000ea8000c1e1900 */
[----:B0-----:R-:W3:Y:S04]  /*2c80*/  LDG.E R12, desc[UR8][R26.64+0x50] ;  /* 0x000050081a0c7981 */ /* 0x001ee8000c1e1900 */
[----:B------:R-:W3:Y:S04]  /*2c90*/  LDG.E R13, desc[UR8][R26.64+0x54] ;  /* 0x000054081a0d7981 */ /* 0x000ee8000c1e1900 */
[----:B------:R-:W3:Y:S04]  /*2ca0*/  LDG.E R14, desc[UR8][R26.64+0x58] ;  /* 0x000058081a0e7981 */ /* 0x000ee8000c1e1900 */
[----:B------:R-:W3:Y:S01]  /*2cb0*/  LDG.E R15, desc[UR8][R26.64+0x5c] ;  /* 0x00005c081a0f7981 */ /* 0x000ee2000c1e1900 */
[----:B------:R-:W-:-:S05]  /*2cc0*/  VIADD R20, R20, 0x8 ;  /* 0x0000000814147836 */ /* 0x000fca0000000000 */
[----:B------:R-:W-:Y:S01]  /*2cd0*/  ISETP.NE.AND P1, PT, R20, RZ, PT ;  /* 0x000000ff1400720c */ /* 0x000fe20003f25270 */
[----:B----4-:R0:W-:Y:S01]  /*2ce0*/  STS.128 [UR4+0x60], R16 ;  /* 0x00006010ff007988 */ /* 0x0101e20008000c04 */
[----:B------:R-:W-:-:S05]  /*2cf0*/  IADD3 R25, P3, PT, R26, 0xe0, RZ ;  /* 0x000000e01a197810 */ /* 0x000fca0007f7e0ff */
[----:B------:R-:W-:Y:S01]  /*2d00*/  IMAD.X R28, RZ, RZ, R27, P3 ;  /* 0x000000ffff1c7224 */ /* 0x000fe200018e061b */
[----:B--2---:R0:W-:Y:S04]  /*2d10*/  STS.128 [UR4+0x40], R8 ;  /* 0x00004008ff007988 */ /* 0x0041e80008000c04 */
[----:B---3--:R0:W-:Y:S01]  /*2d20*/  STS.128 [UR4+0x50], R12 ;  /* 0x0000500cff007988 */ /* 0x0081e20008000c04 */
[----:B------:R-:W-:Y:S01]  /*2d30*/  UIADD3 UR4, UPT, UPT, UR4, 0xe0, URZ ;  /* 0x000000e004047890 */ /* 0x000fe2000fffe0ff */
[----:B------:R-:W-:Y:S11]  /*2d40*/  @P1 BRA `(.L_x_14) ;  /* 0xfffffff800c81947 */ /* 0x000ff6000383ffff */
.L_x_13:
[----:B------:R-:W-:Y:S05]  /*2d50*/  @!P2 BRA `(.L_x_12) ;  /* 0x0000000400a0a947 */ /* 0x000fea0003800000 */
[----:B------:R-:W-:Y:S02]  /*2d60*/  ISETP.GE.U32.AND P1, PT, R21, 0x4, PT ;  /* 0x000000041500780c */ /* 0x000fe40003f26070 */
[----:B------:R-:W-:-:S04]  /*2d70*/  LOP3.LUT R20, R23, 0x3, RZ, 0xc0, !PT ;  /* 0x0000000317147812 */ /* 0x000fc800078ec0ff */
[----:B------:R-:W-:-:S07]  /*2d80*/  ISETP.NE.AND P2, PT, R20, RZ, PT ;  /* 0x000000ff1400720c */ /* 0x000fce0003f45270 */
[----:B------:R-:W-:Y:S06]  /*2d90*/  @!P1 BRA `(.L_x_15) ;  /* 0x0000000000c49947 */ /* 0x000fec0003800000 */
[----:B------:R-:W1:Y:S02]  /*2da0*/  LDC.64 R26, c[0x0][0x390] ;  /* 0x0000e400ff1a7b82 */ /* 0x000e640000000a00 */
[----:B-1----:R-:W-:-:S05]  /*2db0*/  IMAD.WIDE.U32 R26, R24, 0x1c, R26 ;  /* 0x0000001c181a7825 */ /* 0x002fca00078e001a */
[----:B0-----:R-:W2:Y:S04]  /*2dc0*/  LDG.E R8, desc[UR8][R26.64] ;  /* 0x000000081a087981 */ /* 0x001ea8000c1e1900 */
[----:B------:R-:W2:Y:S04]  /*2dd0*/  LDG.E R9, desc[UR8][R26.64+0x4] ;  /* 0x000004081a097981 */ /* 0x000ea8000c1e1900 */
[----:B------:R-:W3:Y:S04]  /*2de0*/  LDG.E R10, desc[UR8][R26.64+0x8] ;  /* 0x000008081a0a7981 */ /* 0x000ee8000c1e1900 */
[----:B------:R-:W3:Y:S01]  /*2df0*/  LDG.E R11, desc[UR8][R26.64+0xc] ;  /* 0x00000c081a0b7981 */ /* 0x000ee2000c1e1900 */
[----:B------:R-:W-:Y:S01]  /*2e00*/  MOV R12, 0x400 ;  /* 0x00000400000c7802 */ /* 0x000fe20000000f00 */
[----:B------:R-:W0:Y:S02]  /*2e10*/  S2R R13, SR_CgaCtaId ;  /* 0x00000000000d7919 */ /* 0x000e240000008800 */
[----:B------:R-:W4:Y:S04]  /*2e20*/  LDG.E R14, desc[UR8][R26.64+0x28] ;  /* 0x000028081a0e7981 */ /* 0x000f28000c1e1900 */
[----:B------:R-:W4:Y:S04]  /*2e30*/  LDG.E R15, desc[UR8][R26.64+0x2c] ;  /* 0x00002c081a0f7981 */ /* 0x000f28000c1e1900 */
[----:B------:R-:W5:Y:S04]  /*2e40*/  LDG.E R16, desc[UR8][R26.64+0x30] ;  /* 0x000030081a107981 */ /* 0x000f68000c1e1900 */
[----:B------:R-:W5:Y:S04]  /*2e50*/  LDG.E R17, desc[UR8][R26.64+0x34] ;  /* 0x000034081a117981 */ /* 0x000f68000c1e1900 */
[----:B------:R-:W5:Y:S04]  /*2e60*/  LDG.E R18, desc[UR8][R26.64+0x38] ;  /* 0x000038081a127981 */ /* 0x000f68000c1e1900 */
[----:B------:R-:W5:Y:S01]  /*2e70*/  LDG.E R19, desc[UR8][R26.64+0x3c] ;  /* 0x00003c081a137981 */ /* 0x000f62000c1e1900 */
[----:B0-----:R-:W-:-:S03]  /*2e80*/  LEA R13, R13, R12, 0x18 ;  /* 0x0000000c0d0d7211 */ /* 0x001fc600078ec0ff */
[----:B------:R-:W5:Y:S02]  /*2e90*/  LDG.E R12, desc[UR8][R26.64+0x20] ;  /* 0x000020081a0c7981 */ /* 0x000f64000c1e1900 */
[C---:B------:R-:W-:Y:S02]  /*2ea0*/  IMAD R21, R24.reuse, 0x1c, R13 ;  /* 0x0000001c18157824 */ /* 0x040fe400078e020d */
[----:B------:R-:W5:Y:S04]  /*2eb0*/  LDG.E R13, desc[UR8][R26.64+0x24] ;  /* 0x000024081a0d7981 */ /* 0x000f68000c1e1900 */
[----:B--2---:R0:W-:Y:S04]  /*2ec0*/  STS.64 [R21], R8 ;  /* 0x0000000815007388 */ /* 0x0041e80000000a00 */
[----:B---3--:R1:W-:Y:S04]  /*2ed0*/  STS.64 [R21+0x8], R10 ;  /* 0x0000080a15007388 */ /* 0x0083e80000000a00 */
[----:B0-----:R-:W2:Y:S04]  /*2ee0*/  LDG.E R8, desc[UR8][R26.64+0x10] ;  /* 0x000010081a087981 */ /* 0x001ea8000c1e1900 */
[----:B------:R-:W2:Y:S04]  /*2ef0*/  LDG.E R9, desc[UR8][R26.64+0x14] ;  /* 0x000014081a097981 */ /* 0x000ea8000c1e1900 */
[----:B-1----:R-:W3:Y:S04]  /*2f00*/  LDG.E R10, desc[UR8][R26.64+0x18] ;  /* 0x000018081a0a7981 */ /* 0x002ee8000c1e1900 */
[----:B------:R-:W3:Y:S04]  /*2f10*/  LDG.E R11, desc[UR8][R26.64+0x1c] ;  /* 0x00001c081a0b7981 */ /* 0x000ee8000c1e1900 */
[----:B----4-:R0:W-:Y:S04]  /*2f20*/  STS.64 [R21+0x28], R14 ;  /* 0x0000280e15007388 */ /* 0x0101e80000000a00 */
[----:B-----5:R1:W-:Y:S04]  /*2f30*/  STS.64 [R21+0x30], R16 ;  /* 0x0000301015007388 */ /* 0x0203e80000000a00 */
[----:B------:R4:W-:Y:S04]  /*2f40*/  STS.64 [R21+0x38], R18 ;  /* 0x0000381215007388 */ /* 0x0009e80000000a00 */
[----:B0-----:R-:W5:Y:S04]  /*2f50*/  LDG.E R14, desc[UR8][R26.64+0x58] ;  /* 0x000058081a0e7981 */ /* 0x001f68000c1e1900 */
[----:B------:R-:W5:Y:S04]  /*2f60*/  LDG.E R15, desc[UR8][R26.64+0x5c] ;  /* 0x00005c081a0f7981 */ /* 0x000f68000c1e1900 */
[----:B-1----:R-:W5:Y:S04]  /*2f70*/  LDG.E R16, desc[UR8][R26.64+0x60] ;  /* 0x000060081a107981 */ /* 0x002f68000c1e1900 */
[----:B------:R0:W-:Y:S04]  /*2f80*/  STS.64 [R21+0x20], R12 ;  /* 0x0000200c15007388 */ /* 0x0001e80000000a00 */
[----:B------:R-:W5:Y:S04]  /*2f90*/  LDG.E R17, desc[UR8][R26.64+0x64] ;  /* 0x000064081a117981 */ /* 0x000f68000c1e1900 */
[----:B----4-:R-:W4:Y:S04]  /*2fa0*/  LDG.E R18, desc[UR8][R26.64+0x68] ;  /* 0x000068081a127981 */ /* 0x010f28000c1e1900 */
[----:B0-----:R-:W4:Y:S04]  /*2fb0*/  LDG.E R12, desc[UR8][R26.64+0x50] ;  /* 0x000050081a0c7981 */ /* 0x001f28000c1e1900 */
[----:B------:R-:W4:Y:S04]  /*2fc0*/  LDG.E R13, desc[UR8][R26.64+0x54] ;  /* 0x000054081a0d7981 */ /* 0x000f28000c1e1900 */
[----:B------:R-:W4:Y:S04]  /*2fd0*/  LDG.E R19, desc[UR8][R26.64+0x6c] ;  /* 0x00006c081a137981 */ /* 0x000f28000c1e1900 */
[----:B--2---:R0:W-:Y:S04]  /*2fe0*/  STS.64 [R21+0x10], R8 ;  /* 0x0000100815007388 */ /* 0x0041e80000000a00 */
[----:B---3--:R1:W-:Y:S04]  /*2ff0*/  STS.64 [R21+0x18], R10 ;  /* 0x0000180a15007388 */ /* 0x0083e80000000a00 */
[----:B0-----:R-:W2:Y:S04]  /*3000*/  LDG.E R8, desc[UR8][R26.64+0x40] ;  /* 0x000040081a087981 */ /* 0x001ea8000c1e1900 */
[----:B------:R-:W2:Y:S04]  /*3010*/  LDG.E R9, desc[UR8][R26.64+0x44] ;  /* 0x000044081a097981 */ /* 0x000ea8000c1e1900 */
[----:B-1----:R-:W3:Y:S04]  /*3020*/  LDG.E R10, desc[UR8][R26.64+0x48] ;  /* 0x000048081a0a7981 */ /* 0x002ee8000c1e1900 */
[----:B------:R-:W3:Y:S04]  /*3030*/  LDG.E R11, desc[UR8][R26.64+0x4c] ;  /* 0x00004c081a0b7981 */ /* 0x000ee8000c1e1900 */
[----:B-----5:R1:W-:Y:S04]  /*3040*/  STS.64 [R21+0x58], R14 ;  /* 0x0000580e15007388 */ /* 0x0203e80000000a00 */
[----:B------:R1:W-:Y:S04]  /*3050*/  STS.64 [R21+0x60], R16 ;  /* 0x0000601015007388 */ /* 0x0003e80000000a00 */
[----:B----4-:R1:W-:Y:S04]  /*3060*/  STS.64 [R21+0x50], R12 ;  /* 0x0000500c15007388 */ /* 0x0103e80000000a00 */
[----:B------:R1:W-:Y:S01]  /*3070*/  STS.64 [R21+0x68], R18 ;  /* 0x0000681215007388 */ /* 0x0003e20000000a00 */
[----:B------:R-:W-:-:S03]  /*3080*/  VIADD R24, R24, 0x4 ;  /* 0x0000000418187836 */ /* 0x000fc60000000000 */
[----:B--2---:R1:W-:Y:S04]  /*3090*/  STS.64 [R21+0x40], R8 ;  /* 0x0000400815007388 */ /* 0x0043e80000000a00 */
[----:B---3--:R1:W-:Y:S02]  /*30a0*/  STS.64 [R21+0x48], R10 ;  /* 0x0000480a15007388 */ /* 0x0083e40000000a00 */
.L_x_15:
[----:B------:R-:W-:Y:S05]  /*30b0*/  @!P2 BRA `(.L_x_12) ;  /* 0x0000000000c8a947 */ /* 0x000fea0003800000 */
[----:B------:R-:W-:Y:S02]  /*30c0*/  ISETP.NE.AND P1, PT, R20, 0x1, PT ;  /* 0x000000011400780c */ /* 0x000fe40003f25270 */
[----:B01----:R-:W-:-:S04]  /*30d0*/  LOP3.LUT R8, R23, 0x1, RZ, 0xc0, !PT ;  /* 0x0000000117087812 */ /* 0x003fc800078ec0ff */
[----:B------:R-:W-:-:S07]  /*30e0*/  ISETP.NE.U32.AND P2, PT, R8, 0x1, PT ;  /* 0x000000010800780c */ /* 0x000fce0003f45070 */
[----:B------:R-:W-:Y:S06]  /*30f0*/  @!P1 BRA `(.L_x_16) ;  /* 0x0000000000709947 */ /* 0x000fec0003800000 */
[----:B------:R-:W0:Y:S01]  /*3100*/  S2R R9, SR_CgaCtaId ;  /* 0x0000000000097919 */ /* 0x000e220000008800 */
[----:B------:R-:W1:Y:S01]  /*3110*/  LDC.64 R26, c[0x0][0x390] ;  /* 0x0000e400ff1a7b82 */ /* 0x000e620000000a00 */
[----:B------:R-:W-:Y:S01]  /*3120*/  MOV R8, 0x400 ;  /* 0x0000040000087802 */ /* 0x000fe20000000f00 */
[----:B-1----:R-:W-:-:S05]  /*3130*/  IMAD.WIDE.U32 R26, R24, 0x1c, R26 ;  /* 0x0000001c181a7825 */ /* 0x002fca00078e001a */
[----:B------:R-:W2:Y:S01]  /*3140*/  LDG.E R10, desc[UR8][R26.64+0x8] ;  /* 0x000008081a0a7981 */ /* 0x000ea2000c1e1900 */
[----:B0-----:R-:W-:-:S03]  /*3150*/  LEA R25, R9, R8, 0x18 ;  /* 0x0000000809197211 */ /* 0x001fc600078ec0ff */
[----:B------:R-:W3:Y:S04]  /*3160*/  LDG.E R8, desc[UR8][R26.64] ;  /* 0x000000081a087981 */ /* 0x000ee8000c1e1900 */
[----:B------:R-:W3:Y:S04]  /*3170*/  LDG.E R9, desc[UR8][R26.64+0x4] ;  /* 0x000004081a097981 */ /* 0x000ee8000c1e1900 */
[----:B------:R-:W2:Y:S04]  /*3180*/  LDG.E R11, desc[UR8][R26.64+0xc] ;  /* 0x00000c081a0b7981 */ /* 0x000ea8000c1e1900 */
[----:B------:R-:W4:Y:S04]  /*3190*/  LDG.E R12, desc[UR8][R26.64+0x10] ;  /* 0x000010081a0c7981 */ /* 0x000f28000c1e1900 */
[----:B------:R-:W4:Y:S04]  /*31a0*/  LDG.E R13, desc[UR8][R26.64+0x14] ;  /* 0x000014081a0d7981 */ /* 0x000f28000c1e1900 */
[----:B------:R-:W5:Y:S04]  /*31b0*/  LDG.E R14, desc[UR8][R26.64+0x18] ;  /* 0x000018081a0e7981 */ /* 0x000f68000c1e1900 */
[----:B------:R-:W5:Y:S04]  /*31c0*/  LDG.E R15, desc[UR8][R26.64+0x1c] ;  /* 0x00001c081a0f7981 */ /* 0x000f68000c1e1900 */
[----:B------:R-:W5:Y:S04]  /*31d0*/  LDG.E R16, desc[UR8][R26.64+0x20] ;  /* 0x000020081a107981 */ /* 0x000f68000c1e1900 */
[----:B------:R-:W5:Y:S04]  /*31e0*/  LDG.E R17, desc[UR8][R26.64+0x24] ;  /* 0x000024081a117981 */ /* 0x000f68000c1e1900 */
[----:B------:R-:W5:Y:S04]  /*31f0*/  LDG.E R18, desc[UR8][R26.64+0x28] ;  /* 0x000028081a127981 */ /* 0x000f68000c1e1900 */
[----:B------:R-:W5:Y:S04]  /*3200*/  LDG.E R19, desc[UR8][R26.64+0x2c] ;  /* 0x00002c081a137981 */ /* 0x000f68000c1e1900 */
[----:B------:R-:W5:Y:S04]  /*3210*/  LDG.E R20, desc[UR8][R26.64+0x30] ;  /* 0x000030081a147981 */ /* 0x000f68000c1e1900 */
[----:B------:R-:W5:Y:S01]  /*3220*/  LDG.E R21, desc[UR8][R26.64+0x34] ;  /* 0x000034081a157981 */ /* 0x000f62000c1e1900 */
[----:B------:R-:W-:-:S02]  /*3230*/  IMAD R25, R24, 0x1c, R25 ;  /* 0x0000001c18197824 */ /* 0x000fc400078e0219 */
[----:B------:R-:W-:-:S03]  /*3240*/  VIADD R24, R24, 0x2 ;  /* 0x0000000218187836 */ /* 0x000fc60000000000 */
[----:B---3--:R0:W-:Y:S04]  /*3250*/  STS.64 [R25], R8 ;  /* 0x0000000819007388 */ /* 0x0081e80000000a00 */
[----:B--2---:R0:W-:Y:S04]  /*3260*/  STS.64 [R25+0x8], R10 ;  /* 0x0000080a19007388 */ /* 0x0041e80000000a00 */
[----:B----4-:R0:W-:Y:S04]  /*3270*/  STS.64 [R25+0x10], R12 ;  /* 0x0000100c19007388 */ /* 0x0101e80000000a00 */
[----:B-----5:R0:W-:Y:S04]  /*3280*/  STS.64 [R25+0x18], R14 ;  /* 0x0000180e19007388 */ /* 0x0201e80000000a00 */
[----:B------:R0:W-:Y:S04]  /*3290*/  STS.64 [R25+0x20], R16 ;  /* 0x0000201019007388 */ /* 0x0001e80000000a00 */
[----:B------:R0:W-:Y:S04]  /*32a0*/  STS.64 [R25+0x28], R18 ;  /* 0x0000281219007388 */ /* 0x0001e80000000a00 */
[----:B------:R0:W-:Y:S02]  /*32b0*/  STS.64 [R25+0x30], R20 ;  /* 0x0000301419007388 */ /* 0x0001e40000000a00 */
.L_x_16:
[----:B------:R-:W-:Y:S05]  /*32c0*/  @P2 BRA `(.L_x_12) ;  /* 0x0000000000442947 */ /* 0x000fea0003800000 */
[----:B0-----:R-:W0:Y:S02]  /*32d0*/  LDC.64 R14, c[0x0][0x390] ;  /* 0x0000e400ff0e7b82 */ /* 0x001e240000000a00 */
[----:B0-----:R-:W-:-:S05]  /*32e0*/  IMAD.WIDE.U32 R14, R24, 0x1c, R14 ;  /* 0x0000001c180e7825 */ /* 0x001fca00078e000e */
[----:B------:R-:W2:Y:S04]  /*32f0*/  LDG.E R12, desc[UR8][R14.64] ;  /* 0x000000080e0c7981 */ /* 0x000ea8000c1e1900 */
[----:B------:R-:W2:Y:S04]  /*3300*/  LDG.E R13, desc[UR8][R14.64+0x4] ;  /* 0x000004080e0d7981 */ /* 0x000ea8000c1e1900 */
[----:B------:R-:W3:Y:S04]  /*3310*/  LDG.E R10, desc[UR8][R14.64+0x8] ;  /* 0x000008080e0a7981 */ /* 0x000ee8000c1e1900 */
[----:B------:R-:W3:Y:S04]  /*3320*/  LDG.E R11, desc[UR8][R14.64+0xc] ;  /* 0x00000c080e0b7981 */ /* 0x000ee8000c1e1900 */
[----:B------:R-:W4:Y:S04]  /*3330*/  LDG.E R8, desc[UR8][R14.64+0x10] ;  /* 0x000010080e087981 */ /* 0x000f28000c1e1900 */
[----:B------:R-:W4:Y:S04]  /*3340*/  LDG.E R9, desc[UR8][R14.64+0x14] ;  /* 0x000014080e097981 */ /* 0x000f28000c1e1900 */
[----:B------:R-:W5:Y:S01]  /*3350*/  LDG.E R17, desc[UR8][R14.64+0x18] ;  /* 0x000018080e117981 */ /* 0x000f62000c1e1900 */
[----:B------:R-:W-:Y:S01]  /*3360*/  MOV R16, 0x400 ;  /* 0x0000040000107802 */ /* 0x000fe20000000f00 */
[----:B------:R-:W0:Y:S03]  /*3370*/  S2R R19, SR_CgaCtaId ;  /* 0x0000000000137919 */ /* 0x000e260000008800 */
[----:B0-----:R-:W-:-:S05]  /*3380*/  LEA R19, R19, R16, 0x18 ;  /* 0x0000001013137211 */ /* 0x001fca00078ec0ff */
[----:B------:R-:W-:-:S05]  /*3390*/  IMAD R24, R24, 0x1c, R19 ;  /* 0x0000001c18187824 */ /* 0x000fca00078e0213 */
[----:B--2---:R2:W-:Y:S04]  /*33a0*/  STS.64 [R24], R12 ;  /* 0x0000000c18007388 */ /* 0x0045e80000000a00 */
[----:B---3--:R2:W-:Y:S04]  /*33b0*/  STS.64 [R24+0x8], R10 ;  /* 0x0000080a18007388 */ /* 0x0085e80000000a00 */
[----:B----4-:R2:W-:Y:S04]  /*33c0*/  STS.64 [R24+0x10], R8 ;  /* 0x0000100818007388 */ /* 0x0105e80000000a00 */
[----:B-----5:R2:W-:Y:S02]  /*33d0*/  STS [R24+0x18], R17 ;  /* 0x0000181118007388 */ /* 0x0205e40000000800 */
.L_x_12:
[----:B------:R-:W-:Y:S05]  /*33e0*/  BSYNC.RECONVERGENT B0 ;  /* 0x0000000000007941 */ /* 0x000fea0003800200 */
.L_x_11:
[----:B012---:R-:W-:Y:S01]  /*33f0*/  IABS R11, R23 ;  /* 0x00000017000b7213 */ /* 0x007fe20000000000 */
[----:B------:R-:W0:Y:S03]  /*3400*/  LDCU UR4, c[0x0][0x388] ;  /* 0x00007100ff0477ac */ /* 0x000e260008000800 */
[----:B------:R-:W1:Y:S08]  /*3410*/  I2F.RP R10, R11 ;  /* 0x0000000b000a7306 */ /* 0x000e700000209400 */
[----:B-1----:R-:W1:Y:S01]  /*3420*/  MUFU.RCP R10, R10 ;  /* 0x0000000a000a7308 */ /* 0x002e620000001000 */
[----:B------:R-:W-:Y:S01]  /*3430*/  BAR.SYNC.DEFER_BLOCKING 0x0 ;  /* 0x0000000000007b1d */ /* 0x000fe20000010000 */
[----:B0-----:R-:W-:Y:S01]  /*3440*/  ISETP.GE.AND P2, PT, R6, UR4, PT ;  /* 0x0000000406007c0c */ /* 0x001fe2000bf46270 */
[----:B-1----:R-:W-:-:S05]  /*3450*/  VIADD R8, R10, 0xffffffe ;  /* 0x0ffffffe0a087836 */ /* 0x002fca0000000000 */
[----:B------:R0:W1:Y:S02]  /*3460*/  F2I.FTZ.U32.TRUNC.NTZ R9, R8 ;  /* 0x0000000800097305 */ /* 0x000064000021f000 */
[----:B0-----:R-:W-:Y:S02]  /*3470*/  IMAD.MOV.U32 R8, RZ, RZ, RZ ;  /* 0x000000ffff087224 */ /* 0x001fe400078e00ff */
[----:B-1----:R-:W-:-:S04]  /*3480*/  IMAD.MOV R12, RZ, RZ, -R9 ;  /* 0x000000ffff0c7224 */ /* 0x002fc800078e0a09 */
[----:B------:R-:W-:Y:S01]  /*3490*/  IMAD R13, R12, R11, RZ ;  /* 0x0000000b0c0d7224 */ /* 0x000fe200078e02ff */
[----:B------:R-:W-:-:S03]  /*34a0*/  IABS R12, R6 ;  /* 0x00000006000c7213 */ /* 0x000fc60000000000 */
[----:B------:R-:W-:-:S06]  /*34b0*/  IMAD.HI.U32 R9, R9, R13, R8 ;  /* 0x0000000d09097227 */ /* 0x000fcc00078e0008 */
[----:B------:R-:W-:-:S04]  /*34c0*/  IMAD.HI.U32 R9, R9, R12, RZ ;  /* 0x0000000c09097227 */ /* 0x000fc800078e00ff */
[----:B------:R-:W-:-:S04]  /*34d0*/  IMAD.MOV R9, RZ, RZ, -R9 ;  /* 0x000000ffff097224 */ /* 0x000fc800078e0a09 */
[----:B------:R-:W-:-:S05]  /*34e0*/  IMAD R8, R11, R9, R12 ;  /* 0x000000090b087224 */ /* 0x000fca00078e020c */
[----:B------:R-:W-:Y:S01]  /*34f0*/  ISETP.GT.U32.AND P1, PT, R11, R8, PT ;  /* 0x000000080b00720c */ /* 0x000fe20003f24070 */
[----:B------:R-:W-:-:S12]  /*3500*/  @P2 EXIT ;  /* 0x000000000000294d */ /* 0x000fd80003800000 */
[----:B------:R-:W0:Y:S01]  /*3510*/  S2R R10, SR_CgaCtaId ;  /* 0x00000000000a7919 */ /* 0x000e220000008800 */
[----:B------:R-:W-:Y:S01]  /*3520*/  @!P1 IMAD.IADD R8, R8, 0x1, -R11 ;  /* 0x0000000108089824 */ /* 0x000fe200078e0a0b */
[----:B------:R-:W-:Y:S01]  /*3530*/  ISETP.GE.AND P3, PT, R6, RZ, PT ;  /* 0x000000ff0600720c */ /* 0x000fe20003f66270 */
[----:B------:R-:W1:Y:S01]  /*3540*/  LDCU UR5, c[0x0][0x398] ;  /* 0x00007300ff0577ac */ /* 0x000e620008000800 */
[----:B------:R-:W-:Y:S02]  /*3550*/  ISETP.NE.AND P1, PT, R23, RZ, PT ;  /* 0x000000ff1700720c */ /* 0x000fe40003f25270 */
[----:B------:R-:W-:Y:S02]  /*3560*/  ISETP.GT.U32.AND P2, PT, R11, R8, PT ;  /* 0x000000080b00720c */ /* 0x000fe40003f44070 */
[----:B------:R-:W-:Y:S02]  /*3570*/  MOV R13, 0x400 ;  /* 0x00000400000d7802 */ /* 0x000fe40000000f00 */
[----:B------:R-:W-:-:S09]  /*3580*/  I2FP.F32.S32 R12, UR4 ;  /* 0x00000004000c7c45 */ /* 0x000fd20008201400 */
[----:B------:R-:W-:-:S04]  /*3590*/  @!P2 IMAD.IADD R8, R8, 0x1, -R11 ;  /* 0x000000010808a824 */ /* 0x000fc800078e0a0b */
[----:B------:R-:W-:Y:S01]  /*35a0*/  @!P3 IMAD.MOV R8, RZ, RZ, -R8 ;  /* 0x000000ffff08b224 */ /* 0x000fe200078e0a08 */
[----:B------:R-:W-:-:S05]  /*35b0*/  @!P1 LOP3.LUT R8, RZ, R23, RZ, 0x33, !PT ;  /* 0x00000017ff089212 */ /* 0x000fca00078e33ff */
[----:B------:R-:W-:Y:S01]  /*35c0*/  IMAD.MOV.U32 R19, RZ, RZ, R8 ;  /* 0x000000ffff137224 */ /* 0x000fe200078e0008 */
[----:B0-----:R-:W-:-:S05]  /*35d0*/  LEA R13, R10, R13, 0x18 ;  /* 0x0000000d0a0d7211 */ /* 0x001fca00078ec0ff */
[----:B------:R-:W-:-:S05]  /*35e0*/  IMAD R10, R19, 0x1c, R13 ;  /* 0x0000001c130a7824 */ /* 0x000fca00078e020d */
[----:B------:R0:W2:Y:S04]  /*35f0*/  LDS R9, [R10+0x4] ;  /* 0x000004000a097984 */ /* 0x0000a80000000800 */
[----:B------:R0:W3:Y:S01]  /*3600*/  LDS R8, [R10] ;  /* 0x000000000a087984 */ /* 0x0000e20000000800 */
[----:B-1----:R-:W-:Y:S05]  /*3610*/  @!P0 BRA `(.L_x_17) ;  /* 0x0000000400048947 */ /* 0x002fea0003800000 */
.L_x_23:
[----:B------:R-:W0:Y:S01]  /*3620*/  MUFU.RCP R17, R12 ;  /* 0x0000000c00117308 */ /* 0x000e220000001000 */
[----:B------:R-:W1:Y:S01]  /*3630*/  LDC.64 R14, c[0x0][0x380] ;  /* 0x0000e000ff0e7b82 */ /* 0x000e620000000a00 */
[----:B------:R-:W-:Y:S01]  /*3640*/  I2FP.F32.S32 R11, R6 ;  /* 0x00000006000b7245 */ /* 0x000fe20000201400 */
[----:B------:R-:W-:Y:S05]  /*3650*/  BSSY.RECONVERGENT B0, `(.L_x_18) ;  /* 0x0000012000007945 */ /* 0x000fea0003800200 */
[----:B------:R-:W4:Y:S01]  /*3660*/  FCHK P0, R11, R12 ;  /* 0x0000000c0b007302 */ /* 0x000f220000000000 */
[----:B0-----:R-:W-:-:S04]  /*3670*/  FFMA R10, -R12, R17, 1 ;  /* 0x3f8000000c0a7423 */ /* 0x001fc80000000111 */
[----:B------:R-:W-:-:S04]  /*3680*/  FFMA R10, R17, R10, R17 ;  /* 0x0000000a110a7223 */ /* 0x000fc80000000011 */
[----:B------:R-:W-:Y:S01]  /*3690*/  FFMA R17, R11, R10, RZ ;  /* 0x0000000a0b117223 */ /* 0x000fe200000000ff */
[----:B-1----:R-:W-:-:S04]  /*36a0*/  IMAD.WIDE R14, R6, 0x10, R14 ;  /* 0x00000010060e7825 */ /* 0x002fc800078e020e */
[----:B------:R-:W-:-:S04]  /*36b0*/  FFMA R16, -R12, R17, R11 ;  /* 0x000000110c107223 */ /* 0x000fc8000000010b */
[----:B------:R-:W-:Y:S01]  /*36c0*/  FFMA R10, R10, R16, R17 ;  /* 0x000000100a0a7223 */ /* 0x000fe20000000011 */
[----:B------:R-:W-:Y:S02]  /*36d0*/  IMAD.MOV.U32 R17, RZ, RZ, R3 ;  /* 0x000000ffff117224 */ /* 0x000fe400078e0003 */
[----:B------:R-:W-:Y:S02]  /*36e0*/  IMAD.MOV.U32 R3, RZ, RZ, R0 ;  /* 0x000000ffff037224 */ /* 0x000fe400078e0000 */
[----:B------:R-:W-:Y:S02]  /*36f0*/  IMAD.MOV.U32 R0, RZ, RZ, R4 ;  /* 0x000000ffff007224 */ /* 0x000fe400078e0004 */
[----:B------:R-:W-:Y:S02]  /*3700*/  IMAD.MOV.U32 R4, RZ, RZ, R5 ;  /* 0x000000ffff047224 */ /* 0x000fe400078e0005 */
[----:B------:R-:W-:Y:S02]  /*3710*/  IMAD.MOV.U32 R16, RZ, RZ, R19 ;  /* 0x000000ffff107224 */ /* 0x000fe400078e0013 */
[----:B------:R-:W-:Y:S01]  /*3720*/  IMAD.MOV.U32 R5, RZ, RZ, R22 ;  /* 0x000000ffff057224 */ /* 0x000fe200078e0016 */
[----:B----4-:R-:W-:Y:S06]  /*3730*/  @!P0 BRA `(.L_x_19) ;  /* 0x00000000000c8947 */ /* 0x010fec0003800000 */
[----:B------:R-:W-:Y:S01]  /*3740*/  IMAD.MOV.U32 R10, RZ, RZ, R11 ;  /* 0x000000ffff0a7224 */ /* 0x000fe200078e000b */
[----:B------:R-:W-:-:S07]  /*3750*/  MOV R11, 0x3770 ;  /* 0x00003770000b7802 */ /* 0x000fce0000000f00 */
[----:B--23--:R-:W-:Y:S05]  /*3760*/  CALL.REL.NOINC `($__internal_0_$__cuda_sm3x_div_rn_noftz_f32_slowpath) ;  /* 0x0000000400407944 */ /* 0x00cfea0003c00000 */
.L_x_19:
[----:B------:R-:W-:Y:S05]  /*3770*/  BSYNC.RECONVERGENT B0 ;  /* 0x0000000000007941 */ /* 0x000fea0003800200 */
.L_x_18:
[----:B------:R-:W-:Y:S01]  /*3780*/  SHF.R.U32.HI R18, RZ, 0x2, R17 ;  /* 0x00000002ff127819 */ /* 0x000fe20000011611 */
[----:B------:R-:W-:Y:S01]  /*3790*/  VIADD R2, R2, 0x587c5 ;  /* 0x000587c502027836 */ /* 0x000fe20000000000 */
[----:B------:R-:W-:Y:S01]  /*37a0*/  I2FP.F32.S32 R11, R19 ;  /* 0x00000013000b7245 */ /* 0x000fe20000201400 */
[----:B------:R-:W-:Y:S01]  /*37b0*/  IMAD.MOV.U32 R20, RZ, RZ, 0x2f800000 ;  /* 0x2f800000ff147424 */ /* 0x000fe200078e00ff */
[----:B------:R-:W-:Y:S01]  /*37c0*/  LOP3.LUT R18, R18, R17, RZ, 0x3c, !PT ;  /* 0x0000001112127212 */ /* 0x000fe200078e3cff */
[----:B------:R-:W-:Y:S01]  /*37d0*/  IMAD.SHL.U32 R17, R5, 0x10, RZ ;  /* 0x0000001005117824 */ /* 0x000fe200078e00ff */
[----:B------:R-:W-:Y:S01]  /*37e0*/  BSSY.RECONVERGENT B0, `(.L_x_20) ;  /* 0x0000012000007945 */ /* 0x000fe20003800200 */
[----:B--23--:R0:W-:Y:S02]  /*37f0*/  STG.E.128 desc[UR8][R14.64], R8 ;  /* 0x000000080e007986 */ /* 0x00c1e4000c101d08 */
[----:B------:R-:W-:-:S05]  /*3800*/  IMAD.SHL.U32 R19, R18, 0x2, RZ ;  /* 0x0000000212137824 */ /* 0x000fca00078e00ff */
[----:B------:R-:W-:-:S04]  /*3810*/  LOP3.LUT R18, R18, R19, R17, 0x96, !PT ;  /* 0x0000001312127212 */ /* 0x000fc800078e9611 */
[----:B------:R-:W-:Y:S02]  /*3820*/  LOP3.LUT R22, R18, R5, RZ, 0x3c, !PT ;  /* 0x0000000512167212 */ /* 0x000fe400078e3cff */
[----:B------:R-:W-:-:S03]  /*3830*/  CS2R R18, SRZ ;  /* 0x0000000000127805 */ /* 0x000fc6000001ff00 */
[----:B------:R-:W-:-:S05]  /*3840*/  IMAD.IADD R17, R22, 0x1, R2 ;  /* 0x0000000116117824 */ /* 0x000fca00078e0202 */
[----:B------:R-:W-:-:S05]  /*3850*/  I2FP.F32.U32 R17, R17 ;  /* 0x0000001100117245 */ /* 0x000fca0000201000 */
[----:B0-----:R-:W-:-:S07]  /*3860*/  FFMA R17, R17, R20, 1.1641532182693481445e-10 ;  /* 0x2f00000011117423 */ /* 0x001fce0000000014 */
.L_x_22:
[----:B------:R-:W-:-:S05]  /*3870*/  IMAD R10, R19, 0x1c, R13 ;  /* 0x0000001c130a7824 */ /* 0x000fca00078e020d */
[----:B------:R-:W0:Y:S02]  /*3880*/  LDS R11, [R10+0x18] ;  /* 0x000018000a0b7984 */ /* 0x000e240000000800 */
[----:B0-----:R-:W-:-:S05]  /*3890*/  FADD R18, R11, R18 ;  /* 0x000000120b127221 */ /* 0x001fca0000000000 */
[----:B------:R-:W-:-:S13]  /*38a0*/  FSETP.GEU.AND P0, PT, R17, R18, PT ;  /* 0x000000121100720b */ /* 0x000fda0003f0e000 */
[----:B------:R-:W-:Y:S05]  /*38b0*/  @!P0 BRA `(.L_x_21) ;  /* 0x0000000000108947 */ /* 0x000fea0003800000 */
[----:B------:R-:W-:-:S05]  /*38c0*/  VIADD R19, R19, 0x1 ;  /* 0x0000000113137836 */ /* 0x000fca0000000000 */
[----:B------:R-:W-:-:S13]  /*38d0*/  ISETP.NE.AND P0, PT, R19, UR5, PT ;  /* 0x0000000513007c0c */ /* 0x000fda000bf05270 */
[----:B------:R-:W-:Y:S05]  /*38e0*/  @P0 BRA `(.L_x_22) ;  /* 0xfffffffc00e00947 */ /* 0x000fea000383ffff */
[----:B------:R-:W-:-:S07]  /*38f0*/  IMAD.MOV.U32 R19, RZ, RZ, R16 ;  /* 0x000000ffff137224 */ /* 0x000fce00078e0010 */
.L_x_21:
[----:B------:R-:W-:Y:S05]  /*3900*/  BSYNC.RECONVERGENT B0 ;  /* 0x0000000000007941 */ /* 0x000fea0003800200 */
.L_x_20:
[----:B------:R-:W-:Y:S01]  /*3910*/  IMAD R16, R19, 0x1c, R13 ;  /* 0x0000001c13107824 */ /* 0x000fe200078e020d */
[----:B------:R-:W0:Y:S01]  /*3920*/  LDCU UR4, c[0x0][0x388] ;  /* 0x00007100ff0477ac */ /* 0x000e220008000800 */
[----:B------:R-:W-:-:S03]  /*3930*/  IMAD.IADD R6, R7, 0x1, R6 ;  /* 0x0000000107067824 */ /* 0x000fc600078e0206 */
[----:B------:R-:W1:Y:S04]  /*3940*/  LDS R10, [R16+0xc] ;  /* 0x00000c00100a7984 */ /* 0x000e680000000800 */
[----:B------:R-:W2:Y:S04]  /*3950*/  LDS R14, [R16+0x14] ;  /* 0x00001400100e7984 */ /* 0x000ea80000000800 */
[----:B------:R-:W3:Y:S04]  /*3960*/  LDS R11, [R16+0x8] ;  /* 0x00000800100b7984 */ /* 0x000ee80000000800 */
[----:B------:R-:W4:Y:S01]  /*3970*/  LDS R17, [R16+0x10] ;  /* 0x0000100010117984 */ /* 0x000f220000000800 */
[----:B0-----:R-:W-:-:S03]  /*3980*/  ISETP.GE.AND P0, PT, R6, UR4, PT ;  /* 0x0000000406007c0c */ /* 0x001fc6000bf06270 */
[----:B------:R-:W0:Y:S04]  /*3990*/  LDS R15, [R16] ;  /* 0x00000000100f7984 */ /* 0x000e280000000800 */
[----:B------:R-:W5:Y:S01]  /*39a0*/  LDS R21, [R16+0x4] ;  /* 0x0000040010157984 */ /* 0x000f620000000800 */
[-C--:B-1----:R-:W-:Y:S01]  /*39b0*/  FMUL R10, R10, R9.reuse ;  /* 0x000000090a0a7220 */ /* 0x082fe20000400000 */
[----:B--2---:R-:W-:-:S03]  /*39c0*/  FMUL R14, R14, R9 ;  /* 0x000000090e0e7220 */ /* 0x004fc60000400000 */
[-C--:B---3--:R-:W-:Y:S01]  /*39d0*/  FFMA R10, R11, R8.reuse, R10 ;  /* 0x000000080b0a7223 */ /* 0x088fe2000000000a */
[----:B----4-:R-:W-:-:S03]  /*39e0*/  FFMA R14, R17, R8, R14 ;  /* 0x00000008110e7223 */ /* 0x010fc6000000000e */
[----:B0-----:R-:W-:Y:S01]  /*39f0*/  FADD R8, R10, R15 ;  /* 0x0000000f0a087221 */ /* 0x001fe20000000000 */
[----:B-----5:R-:W-:Y:S01]  /*3a00*/  FADD R9, R14, R21 ;  /* 0x000000150e097221 */ /* 0x020fe20000000000 */
[----:B------:R-:W-:Y:S06]  /*3a10*/  @!P0 BRA `(.L_x_23) ;  /* 0xfffffffc00008947 */ /* 0x000fec000383ffff */
[----:B------:R-:W-:Y:S05]  /*3a20*/  EXIT ;  /* 0x000000000000794d */ /* 0x000fea0003800000 */
.L_x_17:
[----:B------:R1:W4:Y:S01]  /*3a30*/  LDS R4, [R10+0x8] ;  /* 0x000008000a047984 */ /* 0x0003220000000800 */
[----:B------:R-:W0:Y:S01]  /*3a40*/  LDC.64 R14, c[0x0][0x380] ;  /* 0x0000e000ff0e7b82 */ /* 0x000e220000000a00 */
[----:B------:R-:W-:Y:S01]  /*3a50*/  I2FP.F32.S32 R19, R19 ;  /* 0x0000001300137245 */ /* 0x000fe20000201400 */
[----:B--2---:R-:W-:Y:S01]  /*3a60*/  IMAD.MOV.U32 R17, RZ, RZ, R9 ;  /* 0x000000ffff117224 */ /* 0x004fe200078e0009 */
[----:B------:R1:W2:Y:S01]  /*3a70*/  LDS R0, [R10+0xc] ;  /* 0x00000c000a007984 */ /* 0x0002a20000000800 */
[----:B---3--:R-:W-:Y:S01]  /*3a80*/  IMAD.MOV.U32 R16, RZ, RZ, R8 ;  /* 0x000000ffff107224 */ /* 0x008fe200078e0008 */
[----:B------:R-:W3:Y:S02]  /*3a90*/  LDCU UR4, c[0x0][0x388] ;  /* 0x00007100ff0477ac */ /* 0x000ee40008000800 */
[----:B------:R1:W0:Y:S04]  /*3aa0*/  LDS R2, [R10+0x10] ;  /* 0x000010000a027984 */ /* 0x0002280000000800 */
[----:B------:R1:W0:Y:S02]  /*3ab0*/  LDS R3, [R10+0x14] ;  /* 0x000014000a037984 */ /* 0x0002240000000800 */
.L_x_26:
[----:B------:R-:W5:Y:S01]  /*3ac0*/  MUFU.RCP R5, R12 ;  /* 0x0000000c00057308 */ /* 0x000f620000001000 */
[----:B01----:R-:W-:Y:S01]  /*3ad0*/  I2FP.F32.S32 R10, R6 ;  /* 0x00000006000a7245 */ /* 0x003fe20000201400 */
[----:B------:R-:W-:Y:S01]  /*3ae0*/  BSSY.RECONVERGENT B0, `(.L_x_24) ;  /* 0x000000c000007945 */ /* 0x000fe20003800200 */
[----:B------:R-:W-:-:S05]  /*3af0*/  IMAD.WIDE R26, R6, 0x10, R14 ;  /* 0x00000010061a7825 */ /* 0x000fca00078e020e */
[----:B------:R-:W0:Y:S01]  /*3b00*/  FCHK P0, R10, R12 ;  /* 0x0000000c0a007302 */ /* 0x000e220000000000 */
[----:B-----5:R-:W-:-:S04]  /*3b10*/  FFMA R18, -R12, R5, 1 ;  /* 0x3f8000000c127423 */ /* 0x020fc80000000105 */
[----:B------:R-:W-:-:S04]  /*3b20*/  FFMA R11, R5, R18, R5 ;  /* 0x00000012050b7223 */ /* 0x000fc80000000005 */
[----:B------:R-:W-:-:S04]  /*3b30*/  FFMA R5, R10, R11, RZ ;  /* 0x0000000b0a057223 */ /* 0x000fc800000000ff */
[----:B------:R-:W-:-:S04]  /*3b40*/  FFMA R18, -R12, R5, R10 ;  /* 0x000000050c127223 */ /* 0x000fc8000000010a */
[----:B------:R-:W-:Y:S01]  /*3b50*/  FFMA R18, R18, R11, R5 ;  /* 0x0000000b12127223 */ /* 0x000fe20000000005 */
[----:B0-----:R-:W-:Y:S06]  /*3b60*/  @!P0 BRA `(.L_x_25) ;  /* 0x00000000000c8947 */ /* 0x001fec0003800000 */
[----:B------:R-:W-:-:S07]  /*3b70*/  MOV R11, 0x3b90 ;  /* 0x00003b90000b7802 */ /* 0x000fce0000000f00 */
[----:B--234-:R-:W-:Y:S05]  /*3b80*/  CALL.REL.NOINC `($__internal_0_$__cuda_sm3x_div_rn_noftz_f32_slowpath) ;  /* 0x0000000000387944 */ /* 0x01cfea0003c00000 */
[----:B------:R-:W-:-:S07]  /*3b90*/  IMAD.MOV.U32 R18, RZ, RZ, R10 ;  /* 0x000000ffff127224 */ /* 0x000fce00078e000a */
.L_x_25:
[----:B---3--:R-:W-:Y:S05]  /*3ba0*/  BSYNC.RECONVERGENT B0 ;  /* 0x0000000000007941 */ /* 0x008fea0003800200 */
.L_x_24:
[----:B------:R-:W-:Y:S02]  /*3bb0*/  IMAD.IADD R6, R7, 0x1, R6 ;  /* 0x0000000107067824 */ /* 0x000fe400078e0206 */
[-C--:B--2---:R-:W-:Y:S01]  /*3bc0*/  FMUL R5, R0, R17.reuse ;  /* 0x0000001100057220 */ /* 0x084fe20000400000 */
[----:B------:R-:W-:Y:S01]  /*3bd0*/  FMUL R11, R3, R17 ;  /* 0x00000011030b7220 */ /* 0x000fe20000400000 */
[----:B------:R0:W-:Y:S01]  /*3be0*/  STG.E.128 desc[UR8][R26.64], R16 ;  /* 0x000000101a007986 */ /* 0x0001e2000c101d08 */
[----:B------:R-:W-:Y:S01]  /*3bf0*/  ISETP.GE.AND P0, PT, R6, UR4, PT ;  /* 0x0000000406007c0c */ /* 0x000fe2000bf06270 */
[-C--:B----4-:R-:W-:Y:S01]  /*3c00*/  FFMA R5, R4, R16.reuse, R5 ;  /* 0x0000001004057223 */ /* 0x090fe20000000005 */
[----:B------:R-:W-:-:S03]  /*3c10*/  FFMA R10, R2, R16, R11 ;  /* 0x00000010020a7223 */ /* 0x000fc6000000000b */
[----:B------:R-:W-:Y:S01]  /*3c20*/  FADD R5, R8, R5 ;  /* 0x0000000508057221 */ /* 0x000fe20000000000 */
[----:B0-----:R-:W-:-:S03]  /*3c30*/  FADD R17, R9, R10 ;  /* 0x0000000a09117221 */ /* 0x001fc60000000000 */
[----:B------:R-:W-:-:S04]  /*3c40*/  IMAD.MOV.U32 R16, RZ, RZ, R5 ;  /* 0x000000ffff107224 */ /* 0x000fc800078e0005 */
[----:B------:R-:W-:Y:S05]  /*3c50*/  @!P0 BRA `(.L_x_26) ;  /* 0xfffffffc00988947 */ /* 0x000fea000383ffff */
[----:B------:R-:W-:Y:S05]  /*3c60*/  EXIT ;  /* 0x000000000000794d */ /* 0x000fea0003800000 */
        .weak           $__internal_0_$__cuda_sm3x_div_rn_noftz_f32_slowpath
        .type           $__internal_0_$__cuda_sm3x_div_rn_noftz_f32_slowpath,@function
        .size           $__internal_0_$__cuda_sm3x_div_rn_noftz_f32_slowpath,(.L_x_39 - $__internal_0_$__cuda_sm3x_div_rn_noftz_f32_slowpath)
$__internal_0_$__cuda_sm3x_div_rn_noftz_f32_slowpath:
[----:B------:R-:W-:Y:S01]  /*3c70*/  SHF.R.U32.HI R21, RZ, 0x17, R12 ;  /* 0x00000017ff157819 */ /* 0x000fe2000001160c */
[----:B------:R-:W-:Y:S01]  /*3c80*/  BSSY.RECONVERGENT B1, `(.L_x_27) ;  /* 0x0000064000017945 */ /* 0x000fe20003800200 */
[----:B------:R-:W-:Y:S01]  /*3c90*/  SHF.R.U32.HI R20, RZ, 0x17, R10 ;  /* 0x00000017ff147819 */ /* 0x000fe2000001160a */
[----:B------:R-:W-:Y:S01]  /*3ca0*/  IMAD.MOV.U32 R24, RZ, RZ, R12 ;  /* 0x000000ffff187224 */ /* 0x000fe200078e000c */
[----:B------:R-:W-:Y:S02]  /*3cb0*/  LOP3.LUT R21, R21, 0xff, RZ, 0xc0, !PT ;  /* 0x000000ff15157812 */ /* 0x000fe400078ec0ff */
[----:B------:R-:W-:-:S03]  /*3cc0*/  LOP3.LUT R20, R20, 0xff, RZ, 0xc0, !PT ;  /* 0x000000ff14147812 */ /* 0x000fc600078ec0ff */
[----:B------:R-:W-:Y:S02]  /*3cd0*/  VIADD R18, R21, 0xffffffff ;  /* 0xffffffff15127836 */ /* 0x000fe40000000000 */
[----:B------:R-:W-:-:S03]  /*3ce0*/  VIADD R23, R20, 0xffffffff ;  /* 0xffffffff14177836 */ /* 0x000fc60000000000 */
[----:B------:R-:W-:-:S04]  /*3cf0*/  ISETP.GT.U32.AND P0, PT, R18, 0xfd, PT ;  /* 0x000000fd1200780c */ /* 0x000fc80003f04070 */
[----:B------:R-:W-:-:S13]  /*3d00*/  ISETP.GT.U32.OR P0, PT, R23, 0xfd, P0 ;  /* 0x000000fd1700780c */ /* 0x000fda0000704470 */
[----:B------:R-:W-:Y:S01]  /*3d10*/  @!P0 IMAD.MOV.U32 R22, RZ, RZ, RZ ;  /* 0x000000ffff168224 */ /* 0x000fe200078e00ff */
[----:B------:R-:W-:Y:S06]  /*3d20*/  @!P0 BRA `(.L_x_28) ;  /* 0x00000000005c8947 */ /* 0x000fec0003800000 */
[----:B------:R-:W-:Y:S02]  /*3d30*/  FSETP.GTU.FTZ.AND P0, PT, |R10|, +INF , PT ;  /* 0x7f8000000a00780b */ /* 0x000fe40003f1c200 */
[----:B------:R-:W-:-:S04]  /*3d40*/  FSETP.GTU.FTZ.AND P1, PT, |R12|, +INF , PT ;  /* 0x7f8000000c00780b */ /* 0x000fc80003f3c200 */
[----:B------:R-:W-:-:S13]  /*3d50*/  PLOP3.LUT P0, PT, P0, P1, PT, 0xf8, 0x8f ;  /* 0x00000000008f781c */ /* 0x000fda0000703f70 */
[----:B------:R-:W-:Y:S05]  /*3d60*/  @P0 BRA `(.L_x_29) ;  /* 0x0000000400500947 */ /* 0x000fea0003800000 */
[----:B------:R-:W-:-:S13]  /*3d70*/  LOP3.LUT P0, RZ, R24, 0x7fffffff, R10, 0xc8, !PT ;  /* 0x7fffffff18ff7812 */ /* 0x000fda000780c80a */
[----:B------:R-:W-:Y:S05]  /*3d80*/  @!P0 BRA `(.L_x_30) ;  /* 0x0000000400408947 */ /* 0x000fea0003800000 */
[----:B------:R-:W-:Y:S02]  /*3d90*/  FSETP.NEU.FTZ.AND P0, PT, |R10|, +INF , PT ;  /* 0x7f8000000a00780b */ /* 0x000fe40003f1d200 */
[----:B------:R-:W-:Y:S02]  /*3da0*/  FSETP.NEU.FTZ.AND P2, PT, |R12|, +INF , PT ;  /* 0x7f8000000c00780b */ /* 0x000fe40003f5d200 */
[----:B------:R-:W-:-:S11]  /*3db0*/  FSETP.NEU.FTZ.AND P1, PT, |R10|, +INF , PT ;  /* 0x7f8000000a00780b */ /* 0x000fd60003f3d200 */
[----:B------:R-:W-:Y:S05]  /*3dc0*/  @!P2 BRA !P0, `(.L_x_30) ;  /* 0x000000040030a947 */ /* 0x000fea0004000000 */
[----:B------:R-:W-:-:S04]  /*3dd0*/  LOP3.LUT P0, RZ, R10, 0x7fffffff, RZ, 0xc0, !PT ;  /* 0x7fffffff0aff7812 */ /* 0x000fc8000780c0ff */
[----:B------:R-:W-:-:S13]  /*3de0*/  PLOP3.LUT P0, PT, P2, P0, PT, 0x2f, 0xf2 ;  /* 0x0000000000f2781c */ /* 0x000fda0001700577 */
[----:B------:R-:W-:Y:S05]  /*3df0*/  @P0 BRA `(.L_x_31) ;  /* 0x00000004001c0947 */ /* 0x000fea0003800000 */
[----:B------:R-:W-:-:S04]  /*3e00*/  LOP3.LUT P0, RZ, R24, 0x7fffffff, RZ, 0xc0, !PT ;  /* 0x7fffffff18ff7812 */ /* 0x000fc8000780c0ff */
[----:B------:R-:W-:-:S13]  /*3e10*/  PLOP3.LUT P0, PT, P1, P0, PT, 0x2f, 0xf2 ;  /* 0x0000000000f2781c */ /* 0x000fda0000f00577 */
[----:B------:R-:W-:Y:S05]  /*3e20*/  @P0 BRA `(.L_x_32) ;  /* 0x0000000400040947 */ /* 0x000fea0003800000 */
[----:B------:R-:W-:Y:S02]  /*3e30*/  ISETP.GE.AND P0, PT, R23, RZ, PT ;  /* 0x000000ff1700720c */ /* 0x000fe40003f06270 */
[----:B------:R-:W-:-:S11]  /*3e40*/  ISETP.GE.AND P1, PT, R18, RZ, PT ;  /* 0x000000ff1200720c */ /* 0x000fd60003f26270 */
[----:B------:R-:W-:Y:S02]  /*3e50*/  @P0 IMAD.MOV.U32 R22, RZ, RZ, RZ ;  /* 0x000000ffff160224 */ /* 0x000fe400078e00ff */
[----:B------:R-:W-:Y:S01]  /*3e60*/  @!P0 FFMA R10, R10, 1.84467440737095516160e+19, RZ ;  /* 0x5f8000000a0a8823 */ /* 0x000fe200000000ff */
[----:B------:R-:W-:Y:S02]  /*3e70*/  @!P0 IMAD.MOV.U32 R22, RZ, RZ, -0x40 ;  /* 0xffffffc0ff168424 */ /* 0x000fe400078e00ff */
[----:B------:R-:W-:Y:S02]  /*3e80*/  @!P1 FFMA R24, R12, 1.84467440737095516160e+19, RZ ;  /* 0x5f8000000c189823 */ /* 0x000fe400000000ff */
[----:B------:R-:W-:-:S07]  /*3e90*/  @!P1 VIADD R22, R22, 0x40 ;  /* 0x0000004016169836 */ /* 0x000fce0000000000 */
.L_x_28:
[----:B------:R-:W-:Y:S01]  /*3ea0*/  LEA R18, R21, 0xc0800000, 0x17 ;  /* 0xc080000015127811 */ /* 0x000fe200078eb8ff */
[----:B------:R-:W-:Y:S01]  /*3eb0*/  VIADD R20, R20, 0xffffff81 ;  /* 0xffffff8114147836 */ /* 0x000fe20000000000 */
[----:B------:R-:W-:Y:S03]  /*3ec0*/  BSSY.RECONVERGENT B2, `(.L_x_33) ;  /* 0x0000035000027945 */ /* 0x000fe60003800200 */
[----:B------:R-:W-:Y:S01]  /*3ed0*/  IMAD.IADD R18, R24, 0x1, -R18 ;  /* 0x0000000118127824 */ /* 0x000fe200078e0a12 */
[C---:B------:R-:W-:Y:S01]  /*3ee0*/  IADD3 R21, PT, PT, R20.reuse, 0x7f, -R21 ;  /* 0x0000007f14157810 */ /* 0x040fe20007ffe815 */
[----:B------:R-:W-:Y:S02]  /*3ef0*/  IMAD R10, R20, -0x800000, R10 ;  /* 0xff800000140a7824 */ /* 0x000fe400078e020a */
[----:B------:R0:W1:Y:S02]  /*3f00*/  MUFU.RCP R23, R18 ;  /* 0x0000001200177308 */ /* 0x0000640000001000 */
[----:B------:R-:W-:-:S02]  /*3f10*/  IMAD.IADD R22, R21, 0x1, R22 ;  /* 0x0000000115167824 */ /* 0x000fc400078e0216 */
[----:B0-----:R-:W-:-:S04]  /*3f20*/  FADD.FTZ R18, -R18, -RZ ;  /* 0x800000ff12127221 */ /* 0x001fc80000010100 */
[----:B-1----:R-:W-:-:S04]  /*3f30*/  FFMA R24, R23, R18, 1 ;  /* 0x3f80000017187423 */ /* 0x002fc80000000012 */
[----:B------:R-:W-:-:S04]  /*3f40*/  FFMA R23, R23, R24, R23 ;  /* 0x0000001817177223 */ /* 0x000fc80000000017 */
[----:B------:R-:W-:-:S04]  /*3f50*/  FFMA R24, R10, R23, RZ ;  /* 0x000000170a187223 */ /* 0x000fc800000000ff */
[----:B------:R-:W-:-:S04]  /*3f60*/  FFMA R25, R18, R24, R10 ;  /* 0x0000001812197223 */ /* 0x000fc8000000000a */
[----:B------:R-:W-:-:S04]  /*3f70*/  FFMA R25, R23, R25, R24 ;  /* 0x0000001917197223 */ /* 0x000fc80000000018 */
[----:B------:R-:W-:-:S04]  /*3f80*/  FFMA R10, R18, R25, R10 ;  /* 0x00000019120a7223 */ /* 0x000fc8000000000a */
[----:B------:R-:W-:-:S05]  /*3f90*/  FFMA R18, R23, R10, R25 ;  /* 0x0000000a17127223 */ /* 0x000fca0000000019 */
[----:B------:R-:W-:-:S04]  /*3fa0*/  SHF.R.U32.HI R20, RZ, 0x17, R18 ;  /* 0x00000017ff147819 */ /* 0x000fc80000011612 */
[----:B------:R-:W-:-:S05]  /*3fb0*/  LOP3.LUT R20, R20, 0xff, RZ, 0xc0, !PT ;  /* 0x000000ff14147812 */ /* 0x000fca00078ec0ff */
[----:B------:R-:W-:-:S04]  /*3fc0*/  IMAD.IADD R20, R20, 0x1, R22 ;  /* 0x0000000114147824 */ /* 0x000fc800078e0216 */
[----:B------:R-:W-:-:S05]  /*3fd0*/  VIADD R21, R20, 0xffffffff ;  /* 0xffffffff14157836 */ /* 0x000fca0000000000 */
[----:B------:R-:W-:-:S13]  /*3fe0*/  ISETP.GE.U32.AND P0, PT, R21, 0xfe, PT ;  /* 0x000000fe1500780c */ /* 0x000fda0003f06070 */
[----:B------:R-:W-:Y:S05]  /*3ff0*/  @!P0 BRA `(.L_x_34) ;  /* 0x0000000000808947 */ /* 0x000fea0003800000 */
[----:B------:R-:W-:-:S13]  /*4000*/  ISETP.GT.AND P0, PT, R20, 0xfe, PT ;  /* 0x000000fe1400780c */ /* 0x000fda0003f04270 */
[----:B------:R-:W-:Y:S05]  /*4010*/  @P0 BRA `(.L_x_35) ;  /* 0x00000000006c0947 */ /* 0x000fea0003800000 */
[----:B------:R-:W-:-:S13]  /*4020*/  ISETP.GE.AND P0, PT, R20, 0x1, PT ;  /* 0x000000011400780c */ /* 0x000fda0003f06270 */
[----:B------:R-:W-:Y:S05]  /*4030*/  @P0 BRA `(.L_x_36) ;  /* 0x0000000000740947 */ /* 0x000fea0003800000 */
[----:B------:R-:W-:Y:S02]  /*4040*/  ISETP.GE.AND P0, PT, R20, -0x18, PT ;  /* 0xffffffe81400780c */ /* 0x000fe40003f06270 */
[----:B------:R-:W-:-:S11]  /*4050*/  LOP3.LUT R18, R18, 0x80000000, RZ, 0xc0, !PT ;  /* 0x8000000012127812 */ /* 0x000fd600078ec0ff */
[----:B------:R-:W-:Y:S05]  /*4060*/  @!P0 BRA `(.L_x_36) ;  /* 0x0000000000688947 */ /* 0x000fea0003800000 */
[CCC-:B------:R-:W-:Y:S01]  /*4070*/  FFMA.RZ R21, R23.reuse, R10.reuse, R25.reuse ;  /* 0x0000000a17157223 */ /* 0x1c0fe2000000c019 */
[CCC-:B------:R-:W-:Y:S01]  /*4080*/  FFMA.RP R22, R23.reuse, R10.reuse, R25.reuse ;  /* 0x0000000a17167223 */ /* 0x1c0fe20000008019 */
[----:B------:R-:W-:Y:S01]  /*4090*/  FFMA.RM R23, R23, R10, R25 ;  /* 0x0000000a17177223 */ /* 0x000fe20000004019 */
[C---:B------:R-:W-:Y:S01]  /*40a0*/  VIADD R10, R20.reuse, 0x20 ;  /* 0x00000020140a7836 */ /* 0x040fe20000000000 */
[C---:B------:R-:W-:Y:S02]  /*40b0*/  ISETP.NE.AND P2, PT, R20.reuse, RZ, PT ;  /* 0x000000ff1400720c */ /* 0x040fe40003f45270 */
[----:B------:R-:W-:Y:S02]  /*40c0*/  LOP3.LUT R21, R21, 0x7fffff, RZ, 0xc0, !PT ;  /* 0x007fffff15157812 */ /* 0x000fe400078ec0ff */
[----:B------:R-:W-:Y:S01]  /*40d0*/  ISETP.NE.AND P1, PT, R20, RZ, PT ;  /* 0x000000ff1400720c */ /* 0x000fe20003f25270 */
[----:B------:R-:W-:Y:S01]  /*40e0*/  IMAD.MOV R20, RZ, RZ, -R20 ;  /* 0x000000ffff147224 */ /* 0x000fe200078e0a14 */
[----:B------:R-:W-:-:S02]  /*40f0*/  LOP3.LUT R21, R21, 0x800000, RZ, 0xfc, !PT ;  /* 0x0080000015157812 */ /* 0x000fc400078efcff */
[----:B------:R-:W-:Y:S02]  /*4100*/  FSETP.NEU.FTZ.AND P0, PT, R22, R23, PT ;  /* 0x000000171600720b */ /* 0x000fe40003f1d000 */
[----:B------:R-:W-:Y:S02]  /*4110*/  SHF.L.U32 R10, R21, R10, RZ ;  /* 0x0000000a150a7219 */ /* 0x000fe400000006ff */
[----:B------:R-:W-:Y:S02]  /*4120*/  SEL R20, R20, RZ, P2 ;  /* 0x000000ff14147207 */ /* 0x000fe40001000000 */
[----:B------:R-:W-:Y:S02]  /*4130*/  ISETP.NE.AND P1, PT, R10, RZ, P1 ;  /* 0x000000ff0a00720c */ /* 0x000fe40000f25270 */
[----:B------:R-:W-:Y:S02]  /*4140*/  SHF.R.U32.HI R21, RZ, R20, R21 ;  /* 0x00000014ff157219 */ /* 0x000fe40000011615 */
[----:B------:R-:W-:-:S02]  /*4150*/  PLOP3.LUT P0, PT, P0, P1, PT, 0xf8, 0x8f ;  /* 0x00000000008f781c */ /* 0x000fc40000703f70 */
[----:B------:R-:W-:Y:S02]  /*4160*/  SHF.R.U32.HI R20, RZ, 0x1, R21 ;  /* 0x00000001ff147819 */ /* 0x000fe40000011615 */
[----:B------:R-:W-:-:S04]  /*4170*/  SEL R10, RZ, 0x1, !P0 ;  /* 0x00000001ff0a7807 */ /* 0x000fc80004000000 */
[----:B------:R-:W-:-:S04]  /*4180*/  LOP3.LUT R10, R10, 0x1, R20, 0xf8, !PT ;  /* 0x000000010a0a7812 */ /* 0x000fc800078ef814 */
[----:B------:R-:W-:-:S05]  /*4190*/  LOP3.LUT R10, R10, R21, RZ, 0xc0, !PT ;  /* 0x000000150a0a7212 */ /* 0x000fca00078ec0ff */
[----:B------:R-:W-:-:S05]  /*41a0*/  IMAD.IADD R10, R20, 0x1, R10 ;  /* 0x00000001140a7824 */ /* 0x000fca00078e020a */
[----:B------:R-:W-:Y:S01]  /*41b0*/  LOP3.LUT R18, R10, R18, RZ, 0xfc, !PT ;  /* 0x000000120a127212 */ /* 0x000fe200078efcff */
[----:B------:R-:W-:Y:S06]  /*41c0*/  BRA `(.L_x_36) ;  /* 0x0000000000107947 */ /* 0x000fec0003800000 */
.L_x_35:
[----:B------:R-:W-:-:S04]  /*41d0*/  LOP3.LUT R18, R18, 0x80000000, RZ, 0xc0, !PT ;  /* 0x8000000012127812 */ /* 0x000fc800078ec0ff */
[----:B------:R-:W-:Y:S01]  /*41e0*/  LOP3.LUT R18, R18, 0x7f800000, RZ, 0xfc, !PT ;  /* 0x7f80000012127812 */ /* 0x000fe200078efcff */
[----:B------:R-:W-:Y:S06]  /*41f0*/  BRA `(.L_x_36) ;  /* 0x0000000000047947 */ /* 0x000fec0003800000 */
.L_x_34:
[----:B------:R-:W-:-:S07]  /*4200*/  IMAD R18, R22, 0x800000, R18 ;  /* 0x0080000016127824 */ /* 0x000fce00078e0212 */
.L_x_36:
[----:B------:R-:W-:Y:S05]  /*4210*/  BSYNC.RECONVERGENT B2 ;  /* 0x0000000000027941 */ /* 0x000fea0003800200 */
.L_x_33:
[----:B------:R-:W-:Y:S01]  /*4220*/  IMAD.MOV.U32 R10, RZ, RZ, R18 ;  /* 0x000000ffff0a7224 */ /* 0x000fe200078e0012 */
[----:B------:R-:W-:Y:S06]  /*4230*/  BRA `(.L_x_37) ;  /* 0x0000000000207947 */ /* 0x000fec0003800000 */
.L_x_32:
[----:B------:R-:W-:-:S04]  /*4240*/  LOP3.LUT R10, R24, 0x80000000, R10, 0x48, !PT ;  /* 0x80000000180a7812 */ /* 0x000fc800078e480a */
[----:B------:R-:W-:Y:S01]  /*4250*/  LOP3.LUT R10, R10, 0x7f800000, RZ, 0xfc, !PT ;  /* 0x7f8000000a0a7812 */ /* 0x000fe200078efcff */
[----:B------:R-:W-:Y:S06]  /*4260*/  BRA `(.L_x_37) ;  /* 0x0000000000147947 */ /* 0x000fec0003800000 */
.L_x_31:
[----:B------:R-:W-:Y:S01]  /*4270*/  LOP3.LUT R10, R24, 0x80000000, R10, 0x48, !PT ;  /* 0x80000000180a7812 */ /* 0x000fe200078e480a */
[----:B------:R-:W-:Y:S06]  /*4280*/  BRA `(.L_x_37) ;  /* 0x00000000000c7947 */ /* 0x000fec0003800000 */
.L_x_30:
[----:B------:R-:W0:Y:S01]  /*4290*/  MUFU.RSQ R10, -QNAN ;  /* 0xffc00000000a7908 */ /* 0x000e220000001400 */
[----:B------:R-:W-:Y:S05]  /*42a0*/  BRA `(.L_x_37) ;  /* 0x0000000000047947 */ /* 0x000fea0003800000 */
.L_x_29:
[----:B------:R-:W-:-:S07]  /*42b0*/  FADD.FTZ R10, R10, R12 ;  /* 0x0000000c0a0a7221 */ /* 0x000fce0000010000 */
.L_x_37:
[----:B------:R-:W-:Y:S05]  /*42c0*/  BSYNC.RECONVERGENT B1 ;  /* 0x0000000000017941 */ /* 0x000fea0003800200 */
.L_x_27:
[----:B------:R-:W-:Y:S02]  /*42d0*/  IMAD.MOV.U32 R20, RZ, RZ, R11 ;  /* 0x000000ffff147224 */ /* 0x000fe400078e000b */
[----:B------:R-:W-:-:S04]  /*42e0*/  IMAD.MOV.U32 R21, RZ, RZ, 0x0 ;  /* 0x00000000ff157424 */ /* 0x000fc800078e00ff */
[----:B0-----:R-:W-:Y:S05]  /*42f0*/  RET.REL.NODEC R20 `(_Z6kernelP6float4iP2mpi) ;  /* 0xffffffbc14407950 */ /* 0x001fea0003c3ffff */
.L_x_38:
[----:B------:R-:W-:-:S00]  /*4300*/  BRA `(.L_x_38) ;  /* 0xfffffffc00fc7947 */ /* 0x000fc0000383ffff */
[----:B------:R-:W-:-:S00]  /*4310*/  NOP ;  /* 0x0000000000007918 */ /* 0x000fc00000000000 */
        /* <DEDUP_REMOVED lines=14> */
.L_x_39:


//--------------------- .nv.global.init           --------------------------
	.section	.nv.global.init,"aw",@progbits
	.align	4
.nv.global.init:
	.type		mrg32k3aM1SubSeq,@object
	.size		mrg32k3aM1SubSeq,(mrg32k3aM2SubSeq - mrg32k3aM1SubSeq)
mrg32k3aM1SubSeq:
        /*0000*/ 	.byte	0x0b, 0xcc, 0xee, 0x04, 0x73, 0x29, 0x8b, 0x6f, 0xf6, 0x53, 0x03, 0xf6, 0x23, 0xf6, 0xea, 0xda
        /* <DEDUP_REMOVED lines=125> */
	.type		mrg32k3aM2SubSeq,@object
	.size		mrg32k3aM2SubSeq,(mrg32k3aM1 - mrg32k3aM2SubSeq)
mrg32k3aM2SubSeq:
        /* <DEDUP_REMOVED lines=126> */
	.type		mrg32k3aM1,@object
	.size		mrg32k3aM1,(mrg32k3aM1Seq - mrg32k3aM1)
mrg32k3aM1:
        /* <DEDUP_REMOVED lines=144> */
	.type		mrg32k3aM1Seq,@object
	.size		mrg32k3aM1Seq,(mrg32k3aM2 - mrg32k3aM1Seq)
mrg32k3aM1Seq:
        /* <DEDUP_REMOVED lines=144> */
	.type		mrg32k3aM2,@object
	.size		mrg32k3aM2,(mrg32k3aM2Seq - mrg32k3aM2)
mrg32k3aM2:
        /* <DEDUP_REMOVED lines=144> */
	.type		mrg32k3aM2Seq,@object
	.size		mrg32k3aM2Seq,(precalc_xorwow_matrix - mrg32k3aM2Seq)
mrg32k3aM2Seq:
        /* <DEDUP_REMOVED lines=144> */
	.type		precalc_xorwow_matrix,@object
	.size		precalc_xorwow_matrix,(precalc_xorwow_offset_matrix - precalc_xorwow_matrix)
precalc_xorwow_matrix:
        /* <DEDUP_REMOVED lines=6400> */
	.type		precalc_xorwow_offset_matrix,@object
	.size		precalc_xorwow_offset_matrix,(.L_1 - precalc_xorwow_offset_matrix)
precalc_xorwow_offset_matrix:
        /* <DEDUP_REMOVED lines=6400> */
.L_1:


//--------------------- .nv.shared._Z6kernelP6float4iP2mpi --------------------------
	.section	.nv.shared._Z6kernelP6float4iP2mpi,"aw",@nobits
	.sectionflags	@""
	.align	16
	.zero		1024


//--------------------- .nv.shared.reserved.0     --------------------------
	.section	.nv.shared.reserved.0,"aw",@nobits
	.weak		__nv_reservedSMEM_offset_0_alias
	.size		__nv_reservedSMEM_offset_0_alias, 0, 64
	.other		__nv_reservedSMEM_offset_0_alias,@"STO_CUDA_RESERVED_SHARED STV_DEFAULT"
__nv_reservedSMEM_offset_0_alias:
	.zero		0
	.zero		64


//--------------------- .nv.constant0._Z6kernelP6float4iP2mpi --------------------------
	.section	.nv.constant0._Z6kernelP6float4iP2mpi,"a",@progbits
	.sectionflags	@""
	.align	4
.nv.constant0._Z6kernelP6float4iP2mpi:
	.zero		924


//--------------------- SYMBOLS --------------------------

	.type		.nv.reservedSmem.offset0,@object
	.size		.nv.reservedSmem.offset0,0x4
	.type		.nv.reservedSmem.cap,@object
	.size		.nv.reservedSmem.cap,0x4
